	.target	sm_100a

	.elftype	@"ET_EXEC"


//--------------------- .note.nv.tkinfo           --------------------------
	.section	.note.nv.tkinfo,"",@"SHT_NOTE"
	.sectionflags	@"SHF_NOTE_NV_TKINFO"
	.tkinfo
        /*0018*/ 	.word	0x00000002
        /*0030*/ 	.string	""
        /*0030*/ 	.string	"ptxas"
        /*0030*/ 	.string	"Cuda compilation tools, release 13.0, V13.0.88"
        /*0030*/ 	.string	"Build cuda_13.0.r13.0/compiler.36424714_0"
        /*0030*/ 	.string	"-arch sm_100a -m 64 "



//--------------------- .note.nv.cuinfo           --------------------------
	.section	.note.nv.cuinfo,"",@"SHT_NOTE"
	.sectionflags	@"SHF_NOTE_NV_CUINFO"
        /*0018*/ 	.short	0x0002
        /*001a*/ 	.short	0x0064
        /*001c*/ 	.short	0x0082
	.zero		2


//--------------------- .nv.info                  --------------------------
	.section	.nv.info,"",@"SHT_CUDA_INFO"
	.align	4


	//----- nvinfo : EIATTR_REGCOUNT
	.align		4
        /*0000*/ 	.byte	0x04, 0x2f
        /*0002*/ 	.short	(.L_19 - .L_18)
	.align		4
.L_18:
        /*0004*/ 	.word	index@(_ZN7cutlass13device_kernelINS_4gemm6kernel13GemmUniversalIN4cute5tupleIJiiiiEEENS1_10collective13CollectiveMmaINS1_35MainloopSm100TmaUmmaWarpSpecializedILi4ELi2ELi4ENS5_IJNS4_1CILi1EEESB_SB_EEEEENS5_IJNSA_ILi64EEENSA_ILi256EEENSA_ILi32EEEEEENS_10bfloat16_tENS5_IJlSB_lEEESI_SJ_NS4_8TiledMMAINS4_8MMA_AtomIJNS4_20SM100_MMA_F16BF16_SSISI_SI_fLi64ELi256ELNS4_4UMMA5MajorE0ELSO_0ELNSN_7ScaleInE0ELSP_0EEEEEENS4_6LayoutISC_NS5_IJNSA_ILi0EEEST_ST_EEEEENS5_IJNS4_10UnderscoreESW_SW_EEEEENS4_13SM90_TMA_LOADENS4_14ComposedLayoutINS4_7SwizzleILi2ELi4ELi3EEENS4_18smem_ptr_flag_bitsILi16EEENSS_INS5_IJNSA_ILi8EEESG_EEENS5_IJSG_SB_EEEEEEEvNS4_8identityESZ_S19_vS1A_EENS_8epilogue10collective18CollectiveEpilogueINS1C_23Sm100TmaWarpSpecializedILi4ELi2ELi32ELb1ELb0EEEJSH_NS5_IJNSS_ISE_SB_EES1H_EEESI_SJ_SI_SJ_NS1C_6fusion15FusionCallbacksIS1G_NS1J_17LinearCombinationISI_fSI_fLNS_15FloatRoundStyleE2EEESH_S1I_JEEENS4_5SM1004TMEM4LOAD26SM100_TMEM_LOAD_16dp256b8xESZ_NS10_INS11_ILi3ELi4ELi3EEES14_NSS_INS5_IJS15_SE_EEENS5_IJSE_SB_EEEEEEENS4_17SM75_U32x4_LDSM_NENS4_14SM90_TMA_STOREES1X_NS4_17SM90_U32x4_STSM_NENS4_39AutoVectorizingCopyWithAssumedAlignmentILi128EEEEEEvvEEEEvNT_6ParamsE)
        /*0008*/ 	.word	0x00000070


	//----- nvinfo : EIATTR_FRAME_SIZE
	.align		4
.L_19:
        /*000c*/ 	.byte	0x04, 0x11
        /*000e*/ 	.short	(.L_21 - .L_20)
	.align		4
.L_20:
        /*0010*/ 	.word	index@($__internal_2_$__cuda_sm10x_tcgen05_guardrail_trap_unallocated_columns_being_dealloced)
        /*0014*/ 	.word	0x00000000


	//----- nvinfo : EIATTR_FRAME_SIZE
	.align		4
.L_21:
        /*0018*/ 	.byte	0x04, 0x11
        /*001a*/ 	.short	(.L_23 - .L_22)
	.align		4
.L_22:
        /*001c*/ 	.word	index@($__internal_1_$__cuda_sm10x_tcgen05_guardrail_trap_phase_invalid_during_alloc)
        /*0020*/ 	.word	0x00000000


	//----- nvinfo : EIATTR_FRAME_SIZE
	.align		4
.L_23:
        /*0024*/ 	.byte	0x04, 0x11
        /*0026*/ 	.short	(.L_25 - .L_24)
	.align		4
.L_24:
        /*0028*/ 	.word	index@($__internal_0_$__cuda_sm10x_tcgen05_guardrail_trap_col_being_dealloced_not_returned_by_alloc)
        /*002c*/ 	.word	0x00000000


	//----- nvinfo : EIATTR_FRAME_SIZE
	.align		4
.L_25:
        /*0030*/ 	.byte	0x04, 0x11
        /*0032*/ 	.short	(.L_27 - .L_26)
	.align		4
.L_26:
        /*0034*/ 	.word	index@(_ZN7cutlass13device_kernelINS_4gemm6kernel13GemmUniversalIN4cute5tupleIJiiiiEEENS1_10collective13CollectiveMmaINS1_35MainloopSm100TmaUmmaWarpSpecializedILi4ELi2ELi4ENS5_IJNS4_1CILi1EEESB_SB_EEEEENS5_IJNSA_ILi64EEENSA_ILi256EEENSA_ILi32EEEEEENS_10bfloat16_tENS5_IJlSB_lEEESI_SJ_NS4_8TiledMMAINS4_8MMA_AtomIJNS4_20SM100_MMA_F16BF16_SSISI_SI_fLi64ELi256ELNS4_4UMMA5MajorE0ELSO_0ELNSN_7ScaleInE0ELSP_0EEEEEENS4_6LayoutISC_NS5_IJNSA_ILi0EEEST_ST_EEEEENS5_IJNS4_10UnderscoreESW_SW_EEEEENS4_13SM90_TMA_LOADENS4_14ComposedLayoutINS4_7SwizzleILi2ELi4ELi3EEENS4_18smem_ptr_flag_bitsILi16EEENSS_INS5_IJNSA_ILi8EEESG_EEENS5_IJSG_SB_EEEEEEEvNS4_8identityESZ_S19_vS1A_EENS_8epilogue10collective18CollectiveEpilogueINS1C_23Sm100TmaWarpSpecializedILi4ELi2ELi32ELb1ELb0EEEJSH_NS5_IJNSS_ISE_SB_EES1H_EEESI_SJ_SI_SJ_NS1C_6fusion15FusionCallbacksIS1G_NS1J_17LinearCombinationISI_fSI_fLNS_15FloatRoundStyleE2EEESH_S1I_JEEENS4_5SM1004TMEM4LOAD26SM100_TMEM_LOAD_16dp256b8xESZ_NS10_INS11_ILi3ELi4ELi3EEES14_NSS_INS5_IJS15_SE_EEENS5_IJSE_SB_EEEEEEENS4_17SM75_U32x4_LDSM_NENS4_14SM90_TMA_STOREES1X_NS4_17SM90_U32x4_STSM_NENS4_39AutoVectorizingCopyWithAssumedAlignmentILi128EEEEEEvvEEEEvNT_6ParamsE)
        /*0038*/ 	.word	0x00000000


	//----- nvinfo : EIATTR_MIN_STACK_SIZE
	.align		4
.L_27:
        /*003c*/ 	.byte	0x04, 0x12
        /*003e*/ 	.short	(.L_29 - .L_28)
	.align		4
.L_28:
        /*0040*/ 	.word	index@(_ZN7cutlass13device_kernelINS_4gemm6kernel13GemmUniversalIN4cute5tupleIJiiiiEEENS1_10collective13CollectiveMmaINS1_35MainloopSm100TmaUmmaWarpSpecializedILi4ELi2ELi4ENS5_IJNS4_1CILi1EEESB_SB_EEEEENS5_IJNSA_ILi64EEENSA_ILi256EEENSA_ILi32EEEEEENS_10bfloat16_tENS5_IJlSB_lEEESI_SJ_NS4_8TiledMMAINS4_8MMA_AtomIJNS4_20SM100_MMA_F16BF16_SSISI_SI_fLi64ELi256ELNS4_4UMMA5MajorE0ELSO_0ELNSN_7ScaleInE0ELSP_0EEEEEENS4_6LayoutISC_NS5_IJNSA_ILi0EEEST_ST_EEEEENS5_IJNS4_10UnderscoreESW_SW_EEEEENS4_13SM90_TMA_LOADENS4_14ComposedLayoutINS4_7SwizzleILi2ELi4ELi3EEENS4_18smem_ptr_flag_bitsILi16EEENSS_INS5_IJNSA_ILi8EEESG_EEENS5_IJSG_SB_EEEEEEEvNS4_8identityESZ_S19_vS1A_EENS_8epilogue10collective18CollectiveEpilogueINS1C_23Sm100TmaWarpSpecializedILi4ELi2ELi32ELb1ELb0EEEJSH_NS5_IJNSS_ISE_SB_EES1H_EEESI_SJ_SI_SJ_NS1C_6fusion15FusionCallbacksIS1G_NS1J_17LinearCombinationISI_fSI_fLNS_15FloatRoundStyleE2EEESH_S1I_JEEENS4_5SM1004TMEM4LOAD26SM100_TMEM_LOAD_16dp256b8xESZ_NS10_INS11_ILi3ELi4ELi3EEES14_NSS_INS5_IJS15_SE_EEENS5_IJSE_SB_EEEEEEENS4_17SM75_U32x4_LDSM_NENS4_14SM90_TMA_STOREES1X_NS4_17SM90_U32x4_STSM_NENS4_39AutoVectorizingCopyWithAssumedAlignmentILi128EEEEEEvvEEEEvNT_6ParamsE)
        /*0044*/ 	.word	0x00000000
.L_29:


//--------------------- .nv.compat                --------------------------
	.section	.nv.compat,"",@"SHT_CUDA_COMPAT_INFO"
	.align	4
        /*0000*/ 	.byte	0x02, 0x09, 0x01, 0x00, 0x02, 0x02, 0x02, 0x00, 0x02, 0x05, 0x05, 0x00, 0x03, 0x07, 0x01, 0x01
        /*0010*/ 	.byte	0x02, 0x03, 0x01, 0x00, 0x02, 0x06, 0x01, 0x00, 0x04, 0x0b, 0x08, 0x00, 0x09, 0x00, 0x00, 0x00
        /*0020*/ 	.byte	0x00, 0x00, 0x00, 0x00


//--------------------- .nv.info._ZN7cutlass13device_kernelINS_4gemm6kernel13GemmUniversalIN4cute5tupleIJiiiiEEENS1_10collective13CollectiveMmaINS1_35MainloopSm100TmaUmmaWarpSpecializedILi4ELi2ELi4ENS5_IJNS4_1CILi1EEESB_SB_EEEEENS5_IJNSA_ILi64EEENSA_ILi256EEENSA_ILi32EEEEEENS_10bfloat16_tENS5_IJlSB_lEEESI_SJ_NS4_8TiledMMAINS4_8MMA_AtomIJNS4_20SM100_MMA_F16BF16_SSISI_SI_fLi64ELi256ELNS4_4UMMA5MajorE0ELSO_0ELNSN_7ScaleInE0ELSP_0EEEEEENS4_6LayoutISC_NS5_IJNSA_ILi0EEEST_ST_EEEEENS5_IJNS4_10UnderscoreESW_SW_EEEEENS4_13SM90_TMA_LOADENS4_14ComposedLayoutINS4_7SwizzleILi2ELi4ELi3EEENS4_18smem_ptr_flag_bitsILi16EEENSS_INS5_IJNSA_ILi8EEESG_EEENS5_IJSG_SB_EEEEEEEvNS4_8identityESZ_S19_vS1A_EENS_8epilogue10collective18CollectiveEpilogueINS1C_23Sm100TmaWarpSpecializedILi4ELi2ELi32ELb1ELb0EEEJSH_NS5_IJNSS_ISE_SB_EES1H_EEESI_SJ_SI_SJ_NS1C_6fusion15FusionCallbacksIS1G_NS1J_17LinearCombinationISI_fSI_fLNS_15FloatRoundStyleE2EEESH_S1I_JEEENS4_5SM1004TMEM4LOAD26SM100_TMEM_LOAD_16dp256b8xESZ_NS10_INS11_ILi3ELi4ELi3EEES14_NSS_INS5_IJS15_SE_EEENS5_IJSE_SB_EEEEEEENS4_17SM75_U32x4_LDSM_NENS4_14SM90_TMA_STOREES1X_NS4_17SM90_U32x4_STSM_NENS4_39AutoVectorizingCopyWithAssumedAlignmentILi128EEEEEEvvEEEEvNT_6ParamsE --------------------------
	.section	.nv.info._ZN7cutlass13device_kernelINS_4gemm6kernel13GemmUniversalIN4cute5tupleIJiiiiEEENS1_10collective13CollectiveMmaINS1_35MainloopSm100TmaUmmaWarpSpecializedILi4ELi2ELi4ENS5_IJNS4_1CILi1EEESB_SB_EEEEENS5_IJNSA_ILi64EEENSA_ILi256EEENSA_ILi32EEEEEENS_10bfloat16_tENS5_IJlSB_lEEESI_SJ_NS4_8TiledMMAINS4_8MMA_AtomIJNS4_20SM100_MMA_F16BF16_SSISI_SI_fLi64ELi256ELNS4_4UMMA5MajorE0ELSO_0ELNSN_7ScaleInE0ELSP_0EEEEEENS4_6LayoutISC_NS5_IJNSA_ILi0EEEST_ST_EEEEENS5_IJNS4_10UnderscoreESW_SW_EEEEENS4_13SM90_TMA_LOADENS4_14ComposedLayoutINS4_7SwizzleILi2ELi4ELi3EEENS4_18smem_ptr_flag_bitsILi16EEENSS_INS5_IJNSA_ILi8EEESG_EEENS5_IJSG_SB_EEEEEEEvNS4_8identityESZ_S19_vS1A_EENS_8epilogue10collective18CollectiveEpilogueINS1C_23Sm100TmaWarpSpecializedILi4ELi2ELi32ELb1ELb0EEEJSH_NS5_IJNSS_ISE_SB_EES1H_EEESI_SJ_SI_SJ_NS1C_6fusion15FusionCallbacksIS1G_NS1J_17LinearCombinationISI_fSI_fLNS_15FloatRoundStyleE2EEESH_S1I_JEEENS4_5SM1004TMEM4LOAD26SM100_TMEM_LOAD_16dp256b8xESZ_NS10_INS11_ILi3ELi4ELi3EEES14_NSS_INS5_IJS15_SE_EEENS5_IJSE_SB_EEEEEEENS4_17SM75_U32x4_LDSM_NENS4_14SM90_TMA_STOREES1X_NS4_17SM90_U32x4_STSM_NENS4_39AutoVectorizingCopyWithAssumedAlignmentILi128EEEEEEvvEEEEvNT_6ParamsE,"",@"SHT_CUDA_INFO"
	.sectionflags	@""
	.align	4


	//----- nvinfo : EIATTR_CUDA_API_VERSION
	.align		4
        /*0000*/ 	.byte	0x04, 0x37
        /*0002*/ 	.short	(.L_31 - .L_30)
.L_30:
        /*0004*/ 	.word	0x00000082


	//----- nvinfo : EIATTR_KPARAM_INFO
	.align		4
.L_31:
        /*0008*/ 	.byte	0x04, 0x17
        /*000a*/ 	.short	(.L_33 - .L_32)
.L_32:
        /*000c*/ 	.word	0x00000000
        /*0010*/ 	.short	0x0000
        /*0012*/ 	.short	0x0000
        /*0014*/ 	.byte	0x00, 0xf0, 0x01, 0x20


	//----- nvinfo : EIATTR_AT_ENTRY_FRAGMENTS
	.align		4
.L_33:
        /*0018*/ 	.byte	0x04, 0x4f
        /*001a*/ 	.short	(.L_35 - .L_34)


	//   ....[0]....
.L_34:
        /*001c*/ 	.word	0x00000006


	//----- nvinfo : EIATTR_RESERVED_SMEM_USED
	.align		4
.L_35:
        /*0020*/ 	.byte	0x01, 0x41
	.zero		2


	//----- nvinfo : EIATTR_SPARSE_MMA_MASK
	.align		4
        /*0024*/ 	.byte	0x03, 0x50
        /*0026*/ 	.short	0x0000


	//----- nvinfo : EIATTR_TCGEN05_1CTA_USED
	.align		4
        /*0028*/ 	.byte	0x01, 0x51
	.zero		2


	//----- nvinfo : EIATTR_MAXREG_COUNT
	.align		4
        /*002c*/ 	.byte	0x03, 0x1b
        /*002e*/ 	.short	0x00ff


	//----- nvinfo : EIATTR_NUM_BARRIERS
	.align		4
        /*0030*/ 	.byte	0x02, 0x4c
        /*0032*/ 	.byte	0x07
	.zero		1


	//----- nvinfo : EIATTR_EXTERNS
	.align		4
        /*0034*/ 	.byte	0x04, 0x0f
        /*0036*/ 	.short	(.L_37 - .L_36)


	//   ....[0]....
	.align		4
.L_36:
        /*0038*/ 	.word	index@(__assertfail)


	//----- nvinfo : EIATTR_MERCURY_ISA_VERSION
	.align		4
.L_37:
        /*003c*/ 	.byte	0x03, 0x5f
        /*003e*/ 	.short	0x0101


	//----- nvinfo : EIATTR_INT_WARP_WIDE_INSTR_OFFSETS
	.align		4
        /*0040*/ 	.byte	0x04, 0x31
        /*0042*/ 	.short	(.L_39 - .L_38)


	//   ....[0]....
.L_38:
        /*0044*/ 	.word	0x00001de0


	//   ....[1]....
        /*0048*/ 	.word	0x000037a0


	//   ....[2]....
        /*004c*/ 	.word	0x000037d0


	//   ....[3]....
        /*0050*/ 	.word	0x00003820


	//   ....[4]....
        /*0054*/ 	.word	0x00004140


	//   ....[5]....
        /*0058*/ 	.word	0x000041a0


	//   ....[6]....
        /*005c*/ 	.word	0x00004280


	//   ....[7]....
        /*0060*/ 	.word	0x000042f0


	//   ....[8]....
        /*0064*/ 	.word	0x00004400


	//   ....[9]....
        /*0068*/ 	.word	0x00004490


	//   ....[10]....
        /*006c*/ 	.word	0x00004660


	//   ....[11]....
        /*0070*/ 	.word	0x000047c0


	//----- nvinfo : EIATTR_COOP_GROUP_MASK_REGIDS
	.align		4
.L_39:
        /*0074*/ 	.byte	0x04, 0x29
        /*0076*/ 	.short	(.L_41 - .L_40)


	//   ....[0]....
.L_40:
        /*0078*/ 	.word	0xffffffff


	//   ....[1]....
        /*007c*/ 	.word	0xffffffff


	//   ....[2]....
        /*0080*/ 	.word	0xffffffff


	//   ....[3]....
        /*0084*/ 	.word	0xffffffff


	//   ....[4]....
        /*0088*/ 	.word	0xffffffff


	//   ....[5]....
        /*008c*/ 	.word	0xffffffff


	//   ....[6]....
        /*0090*/ 	.word	0xffffffff


	//   ....[7]....
        /*0094*/ 	.word	0xffffffff


	//   ....[8]....
        /*0098*/ 	.word	0xffffffff


	//   ....[9]....
        /*009c*/ 	.word	0xffffffff


	//   ....[10]....
        /*00a0*/ 	.word	0xffffffff


	//   ....[11]....
        /*00a4*/ 	.word	0xffffffff


	//   ....[12]....
        /*00a8*/ 	.word	0xffffffff


	//----- nvinfo : EIATTR_COOP_GROUP_INSTR_OFFSETS
	.align		4
.L_41:
        /*00ac*/ 	.byte	0x04, 0x28
        /*00ae*/ 	.short	(.L_43 - .L_42)


	//   ....[0]....
.L_42:
        /*00b0*/ 	.word	0x00000090


	//   ....[1]....
        /*00b4*/ 	.word	0x000004d0


	//   ....[2]....
        /*00b8*/ 	.word	0x00000640


	//   ....[3]....
        /*00bc*/ 	.word	0x000007e0


	//   ....[4]....
        /*00c0*/ 	.word	0x000008e0


	//   ....[5]....
        /*00c4*/ 	.word	0x00000a50


	//   ....[6]....
        /*00c8*/ 	.word	0x00000bf0


	//   ....[7]....
        /*00cc*/ 	.word	0x00001cc0


	//   ....[8]....
        /*00d0*/ 	.word	0x00002aa0


	//   ....[9]....
        /*00d4*/ 	.word	0x00002cb0


	//   ....[10]....
        /*00d8*/ 	.word	0x00002ce0


	//   ....[11]....
        /*00dc*/ 	.word	0x00003690


	//   ....[12]....
        /*00e0*/ 	.word	0x000038c0


	//----- nvinfo : EIATTR_VRC_CTA_INIT_COUNT
	.align		4
.L_43:
        /*00e4*/ 	.byte	0x02, 0x4a
        /*00e6*/ 	.byte	0x80
	.zero		1


	//----- nvinfo : EIATTR_SYSCALL_OFFSETS
	.align		4
        /*00e8*/ 	.byte	0x04, 0x46
        /*00ea*/ 	.short	(.L_45 - .L_44)


	//   ....[0]....
.L_44:
        /*00ec*/ 	.word	0x00005270


	//   ....[1]....
        /*00f0*/ 	.word	0x00005360


	//   ....[2]....
        /*00f4*/ 	.word	0x00005b90


	//   ....[3]....
        /*00f8*/ 	.word	0x00006850


	//   ....[4]....
        /*00fc*/ 	.word	0x000074b0


	//   ....[5]....
        /*0100*/ 	.word	0x00008110


	//----- nvinfo : EIATTR_MBARRIER_INSTR_OFFSETS
	.align		4
.L_45:
        /*0104*/ 	.byte	0x04, 0x39
        /*0106*/ 	.short	(.L_47 - .L_46)


	//   ....[0]....
.L_46:
        /*0108*/ 	.word	0x000005b0
        /*010c*/ 	.word	0x000000ff
        /*0110*/ 	.word	0x00000000
        /*0114*/ 	.short	0x0100
        /*0116*/ 	.byte	0x05
	.zero		1


	//   ....[1]....
        /*0118*/ 	.word	0x000005c0
        /*011c*/ 	.word	0x000000ff
        /*0120*/ 	.word	0x00000020
        /*0124*/ 	.short	0x0100
        /*0126*/ 	.byte	0x05
	.zero		1


	//   ....[2]....
        /*0128*/ 	.word	0x000005d0
        /*012c*/ 	.word	0x000000ff
        /*0130*/ 	.word	0x00000008
        /*0134*/ 	.short	0x0100
        /*0136*/ 	.byte	0x05
	.zero		1


	//   ....[3]....
        /*0138*/ 	.word	0x000005e0
        /*013c*/ 	.word	0x000000ff
        /*0140*/ 	.word	0x00000028
        /*0144*/ 	.short	0x0100
        /*0146*/ 	.byte	0x05
	.zero		1


	//   ....[4]....
        /*0148*/ 	.word	0x000005f0
        /*014c*/ 	.word	0x000000ff
        /*0150*/ 	.word	0x00000010
        /*0154*/ 	.short	0x0100
        /*0156*/ 	.byte	0x05
	.zero		1


	//   ....[5]....
        /*0158*/ 	.word	0x00000600
        /*015c*/ 	.word	0x000000ff
        /*0160*/ 	.word	0x00000030
        /*0164*/ 	.short	0x0100
        /*0166*/ 	.byte	0x05
	.zero		1


	//   ....[6]....
        /*0168*/ 	.word	0x00000610
        /*016c*/ 	.word	0x000000ff
        /*0170*/ 	.word	0x00000018
        /*0174*/ 	.short	0x0100
        /*0176*/ 	.byte	0x05
	.zero		1


	//   ....[7]....
        /*0178*/ 	.word	0x00000620
        /*017c*/ 	.word	0x000000ff
        /*0180*/ 	.word	0x00000038
        /*0184*/ 	.short	0x0100
        /*0186*/ 	.byte	0x05
	.zero		1


	//   ....[8]....
        /*0188*/ 	.word	0x00000750
        /*018c*/ 	.word	0x000000ff
        /*0190*/ 	.word	0x00000040
        /*0194*/ 	.short	0x0100
        /*0196*/ 	.byte	0x07
	.zero		1


	//   ....[9]....
        /*0198*/ 	.word	0x00000760
        /*019c*/ 	.word	0x000000ff
        /*01a0*/ 	.word	0x00000060
        /*01a4*/ 	.short	0x0100
        /*01a6*/ 	.byte	0x07
	.zero		1


	//   ....[10]....
        /*01a8*/ 	.word	0x00000770
        /*01ac*/ 	.word	0x000000ff
        /*01b0*/ 	.word	0x00000048
        /*01b4*/ 	.short	0x0100
        /*01b6*/ 	.byte	0x07
	.zero		1


	//   ....[11]....
        /*01b8*/ 	.word	0x00000780
        /*01bc*/ 	.word	0x000000ff
        /*01c0*/ 	.word	0x00000068
        /*01c4*/ 	.short	0x0100
        /*01c6*/ 	.byte	0x07
	.zero		1


	//   ....[12]....
        /*01c8*/ 	.word	0x00000790
        /*01cc*/ 	.word	0x000000ff
        /*01d0*/ 	.word	0x00000050
        /*01d4*/ 	.short	0x0100
        /*01d6*/ 	.byte	0x07
	.zero		1


	//   ....[13]....
        /*01d8*/ 	.word	0x000007a0
        /*01dc*/ 	.word	0x000000ff
        /*01e0*/ 	.word	0x00000070
        /*01e4*/ 	.short	0x0100
        /*01e6*/ 	.byte	0x07
	.zero		1


	//   ....[14]....
        /*01e8*/ 	.word	0x000007b0
        /*01ec*/ 	.word	0x000000ff
        /*01f0*/ 	.word	0x00000058
        /*01f4*/ 	.short	0x0100
        /*01f6*/ 	.byte	0x07
	.zero		1


	//   ....[15]....
        /*01f8*/ 	.word	0x000007c0
        /*01fc*/ 	.word	0x000000ff
        /*0200*/ 	.word	0x00000078
        /*0204*/ 	.short	0x0100
        /*0206*/ 	.byte	0x07
	.zero		1


	//   ....[16]....
        /*0208*/ 	.word	0x000008b0
        /*020c*/ 	.word	0x000000ff
        /*0210*/ 	.word	0x00000080
        /*0214*/ 	.short	0x0100
        /*0216*/ 	.byte	0x05
	.zero		1


	//   ....[17]....
        /*0218*/ 	.word	0x000008c0
        /*021c*/ 	.word	0x000000ff
        /*0220*/ 	.word	0x00000088
        /*0224*/ 	.short	0x0100
        /*0226*/ 	.byte	0x05
	.zero		1


	//   ....[18]....
        /*0228*/ 	.word	0x00000a00
        /*022c*/ 	.word	0x000000ff
        /*0230*/ 	.word	0x00000090
        /*0234*/ 	.short	0x0100
        /*0236*/ 	.byte	0x05
	.zero		1


	//   ....[19]....
        /*0238*/ 	.word	0x00000a10
        /*023c*/ 	.word	0x000000ff
        /*0240*/ 	.word	0x000000a0
        /*0244*/ 	.short	0x0100
        /*0246*/ 	.byte	0x05
	.zero		1


	//   ....[20]....
        /*0248*/ 	.word	0x00000a20
        /*024c*/ 	.word	0x000000ff
        /*0250*/ 	.word	0x00000098
        /*0254*/ 	.short	0x0100
        /*0256*/ 	.byte	0x05
	.zero		1


	//   ....[21]....
        /*0258*/ 	.word	0x00000a30
        /*025c*/ 	.word	0x000000ff
        /*0260*/ 	.word	0x000000a8
        /*0264*/ 	.short	0x0100
        /*0266*/ 	.byte	0x05
	.zero		1


	//   ....[22]....
        /*0268*/ 	.word	0x00000b60
        /*026c*/ 	.word	0x000000ff
        /*0270*/ 	.word	0x000000b0
        /*0274*/ 	.short	0x0100
        /*0276*/ 	.byte	0x07
	.zero		1


	//   ....[23]....
        /*0278*/ 	.word	0x00000b70
        /*027c*/ 	.word	0x000000ff
        /*0280*/ 	.word	0x000000d0
        /*0284*/ 	.short	0x0100
        /*0286*/ 	.byte	0x07
	.zero		1


	//   ....[24]....
        /*0288*/ 	.word	0x00000b80
        /*028c*/ 	.word	0x000000ff
        /*0290*/ 	.word	0x000000b8
        /*0294*/ 	.short	0x0100
        /*0296*/ 	.byte	0x07
	.zero		1


	//   ....[25]....
        /*0298*/ 	.word	0x00000b90
        /*029c*/ 	.word	0x000000ff
        /*02a0*/ 	.word	0x000000d8
        /*02a4*/ 	.short	0x0100
        /*02a6*/ 	.byte	0x07
	.zero		1


	//   ....[26]....
        /*02a8*/ 	.word	0x00000ba0
        /*02ac*/ 	.word	0x000000ff
        /*02b0*/ 	.word	0x000000c0
        /*02b4*/ 	.short	0x0100
        /*02b6*/ 	.byte	0x07
	.zero		1


	//   ....[27]....
        /*02b8*/ 	.word	0x00000bb0
        /*02bc*/ 	.word	0x000000ff
        /*02c0*/ 	.word	0x000000e0
        /*02c4*/ 	.short	0x0100
        /*02c6*/ 	.byte	0x07
	.zero		1


	//   ....[28]....
        /*02c8*/ 	.word	0x00000bc0
        /*02cc*/ 	.word	0x000000ff
        /*02d0*/ 	.word	0x000000c8
        /*02d4*/ 	.short	0x0100
        /*02d6*/ 	.byte	0x07
	.zero		1


	//   ....[29]....
        /*02d8*/ 	.word	0x00000bd0
        /*02dc*/ 	.word	0x000000ff
        /*02e0*/ 	.word	0x000000e8
        /*02e4*/ 	.short	0x0100
        /*02e6*/ 	.byte	0x07
	.zero		1


	//   ....[30]....
        /*02e8*/ 	.word	0x00000cc0
        /*02ec*/ 	.word	0x000000ff
        /*02f0*/ 	.word	0x000000f0
        /*02f4*/ 	.short	0x0100
        /*02f6*/ 	.byte	0x05
	.zero		1


	//   ....[31]....
        /*02f8*/ 	.word	0x00000cd0
        /*02fc*/ 	.word	0x000000ff
        /*0300*/ 	.word	0x00000100
        /*0304*/ 	.short	0x0100
        /*0306*/ 	.byte	0x05
	.zero		1


	//   ....[32]....
        /*0308*/ 	.word	0x00000ce0
        /*030c*/ 	.word	0x000000ff
        /*0310*/ 	.word	0x000000f8
        /*0314*/ 	.short	0x0100
        /*0316*/ 	.byte	0x05
	.zero		1


	//   ....[33]....
        /*0318*/ 	.word	0x00000cf0
        /*031c*/ 	.word	0x000000ff
        /*0320*/ 	.word	0x00000108
        /*0324*/ 	.short	0x0100
        /*0326*/ 	.byte	0x05
	.zero		1


	//   ....[34]....
        /*0328*/ 	.word	0x000015c0
        /*032c*/ 	.word	0x00000002
        /*0330*/ 	.word	0x00000100
        /*0334*/ 	.short	0x010a
        /*0336*/ 	.byte	0xff
	.zero		1


	//   ....[35]....
        /*0338*/ 	.word	0x000015f0
        /*033c*/ 	.word	0x00000002
        /*0340*/ 	.word	0x000000f0
        /*0344*/ 	.short	0x0101
        /*0346*/ 	.byte	0xff
	.zero		1


	//   ....[36]....
        /*0348*/ 	.word	0x000016c0
        /*034c*/ 	.word	0x000000ff
        /*0350*/ 	.word	0x00000020
        /*0354*/ 	.short	0x010a
        /*0356*/ 	.byte	0x08
	.zero		1


	//   ....[37]....
        /*0358*/ 	.word	0x00001760
        /*035c*/ 	.word	0x000000ff
        /*0360*/ 	.word	0x00000020
        /*0364*/ 	.short	0x010a
        /*0366*/ 	.byte	0x21
	.zero		1


	//   ....[38]....
        /*0368*/ 	.word	0x000018b0
        /*036c*/ 	.word	0x000000ff
        /*0370*/ 	.word	0x00000020
        /*0374*/ 	.short	0x010a
        /*0376*/ 	.byte	0x08
	.zero		1


	//   ....[39]....
        /*0378*/ 	.word	0x000019c0
        /*037c*/ 	.word	0x000000ff
        /*0380*/ 	.word	0x00000088
        /*0384*/ 	.short	0x0101
        /*0386*/ 	.byte	0x04
	.zero		1


	//   ....[40]....
        /*0388*/ 	.word	0x000019e0
        /*038c*/ 	.word	0x000000ff
        /*0390*/ 	.word	0x00000020
        /*0394*/ 	.short	0x010a
        /*0396*/ 	.byte	0x08
	.zero		1


	//   ....[41]....
        /*0398*/ 	.word	0x00001a60
        /*039c*/ 	.word	0x000000ff
        /*03a0*/ 	.word	0x00000020
        /*03a4*/ 	.short	0x010a
        /*03a6*/ 	.byte	0x11
	.zero		1


	//   ....[42]....
        /*03a8*/ 	.word	0x00001bb0
        /*03ac*/ 	.word	0x000000ff
        /*03b0*/ 	.word	0x00000020
        /*03b4*/ 	.short	0x010a
        /*03b6*/ 	.byte	0x08
	.zero		1


	//   ....[43]....
        /*03b8*/ 	.word	0x00001cf0
        /*03bc*/ 	.word	0x00000002
        /*03c0*/ 	.word	0x00000090
        /*03c4*/ 	.short	0x010a
        /*03c6*/ 	.byte	0xff
	.zero		1


	//   ....[44]....
        /*03c8*/ 	.word	0x00001db0
        /*03cc*/ 	.word	0x00000002
        /*03d0*/ 	.word	0x00000000
        /*03d4*/ 	.short	0x0101
        /*03d6*/ 	.byte	0xff
	.zero		1


	//   ....[45]....
        /*03d8*/ 	.word	0x00002310
        /*03dc*/ 	.word	0x000000ff
        /*03e0*/ 	.word	0x00000000
        /*03e4*/ 	.short	0x010a
        /*03e6*/ 	.byte	0x05
	.zero		1


	//   ....[46]....
        /*03e8*/ 	.word	0x000023a0
        /*03ec*/ 	.word	0x000000ff
        /*03f0*/ 	.word	0x00000000
        /*03f4*/ 	.short	0x010a
        /*03f6*/ 	.byte	0x05
	.zero		1


	//   ....[47]....
        /*03f8*/ 	.word	0x00002430
        /*03fc*/ 	.word	0x000000ff
        /*0400*/ 	.word	0x00000000
        /*0404*/ 	.short	0x010a
        /*0406*/ 	.byte	0x05
	.zero		1


	//   ....[48]....
        /*0408*/ 	.word	0x000024d0
        /*040c*/ 	.word	0x00000000
        /*0410*/ 	.word	0x00000000
        /*0414*/ 	.short	0x010a
        /*0416*/ 	.byte	0xff
	.zero		1


	//   ....[49]....
        /*0418*/ 	.word	0x000025f0
        /*041c*/ 	.word	0x00000000
        /*0420*/ 	.word	0x000000f0
        /*0424*/ 	.short	0x010a
        /*0426*/ 	.byte	0xff
	.zero		1


	//   ....[50]....
        /*0428*/ 	.word	0x00002660
        /*042c*/ 	.word	0x00000000
        /*0430*/ 	.word	0x00000000
        /*0434*/ 	.short	0x0101
        /*0436*/ 	.byte	0xff
	.zero		1


	//   ....[51]....
        /*0438*/ 	.word	0x00002680
        /*043c*/ 	.word	0x000000ff
        /*0440*/ 	.word	0x000000a0
        /*0444*/ 	.short	0x010a
        /*0446*/ 	.byte	0x05
	.zero		1


	//   ....[52]....
        /*0448*/ 	.word	0x000027a0
        /*044c*/ 	.word	0x00000000
        /*0450*/ 	.word	0x00000090
        /*0454*/ 	.short	0x010a
        /*0456*/ 	.byte	0xff
	.zero		1


	//   ....[53]....
        /*0458*/ 	.word	0x000028a0
        /*045c*/ 	.word	0x00000000
        /*0460*/ 	.word	0x00000000
        /*0464*/ 	.short	0x0101
        /*0466*/ 	.byte	0xff
	.zero		1


	//   ....[54]....
        /*0468*/ 	.word	0x00002930
        /*046c*/ 	.word	0x000000ff
        /*0470*/ 	.word	0x000000a0
        /*0474*/ 	.short	0x0106
        /*0476*/ 	.byte	0x05
	.zero		1


	//   ....[55]....
        /*0478*/ 	.word	0x00002950
        /*047c*/ 	.word	0x000000ff
        /*0480*/ 	.word	0x000000a0
        /*0484*/ 	.short	0x010a
        /*0486*/ 	.byte	0x05
	.zero		1


	//   ....[56]....
        /*0488*/ 	.word	0x000029e0
        /*048c*/ 	.word	0x000000ff
        /*0490*/ 	.word	0x000000a0
        /*0494*/ 	.short	0x0106
        /*0496*/ 	.byte	0x04
	.zero		1


	//   ....[57]....
        /*0498*/ 	.word	0x00002a20
        /*049c*/ 	.word	0x00000000
        /*04a0*/ 	.word	0x000000a0
        /*04a4*/ 	.short	0x010a
        /*04a6*/ 	.byte	0xff
	.zero		1


	//   ....[58]....
        /*04a8*/ 	.word	0x00002f20
        /*04ac*/ 	.word	0x00000000
        /*04b0*/ 	.word	0x00000090
        /*04b4*/ 	.short	0x010a
        /*04b6*/ 	.byte	0xff
	.zero		1


	//   ....[59]....
        /*04b8*/ 	.word	0x00003020
        /*04bc*/ 	.word	0x00000003
        /*04c0*/ 	.word	0x00000000
        /*04c4*/ 	.short	0x0101
        /*04c6*/ 	.byte	0xff
	.zero		1


	//   ....[60]....
        /*04c8*/ 	.word	0x00003030
        /*04cc*/ 	.word	0x000000ff
        /*04d0*/ 	.word	0x00000000
        /*04d4*/ 	.short	0x010a
        /*04d6*/ 	.byte	0x04
	.zero		1


	//   ....[61]....
        /*04d8*/ 	.word	0x000030b0
        /*04dc*/ 	.word	0x000000ff
        /*04e0*/ 	.word	0x000000d0
        /*04e4*/ 	.short	0x010a
        /*04e6*/ 	.byte	0x08
	.zero		1


	//   ....[62]....
        /*04e8*/ 	.word	0x00003190
        /*04ec*/ 	.word	0x000000ff
        /*04f0*/ 	.word	0x00000000
        /*04f4*/ 	.short	0x010a
        /*04f6*/ 	.byte	0x07
	.zero		1


	//   ....[63]....
        /*04f8*/ 	.word	0x000032d0
        /*04fc*/ 	.word	0x000000ff
        /*0500*/ 	.word	0x00000000
        /*0504*/ 	.short	0x010a
        /*0506*/ 	.byte	0x04
	.zero		1


	//   ....[64]....
        /*0508*/ 	.word	0x000034c0
        /*050c*/ 	.word	0x000000ff
        /*0510*/ 	.word	0x00000000
        /*0514*/ 	.short	0x010a
        /*0516*/ 	.byte	0x05
	.zero		1


	//   ....[65]....
        /*0518*/ 	.word	0x00003550
        /*051c*/ 	.word	0x000000ff
        /*0520*/ 	.word	0x00000000
        /*0524*/ 	.short	0x010a
        /*0526*/ 	.byte	0x05
	.zero		1


	//   ....[66]....
        /*0528*/ 	.word	0x000035e0
        /*052c*/ 	.word	0x000000ff
        /*0530*/ 	.word	0x00000000
        /*0534*/ 	.short	0x010a
        /*0536*/ 	.byte	0x05
	.zero		1


	//   ....[67]....
        /*0538*/ 	.word	0x00003670
        /*053c*/ 	.word	0x000000ff
        /*0540*/ 	.word	0x00000000
        /*0544*/ 	.short	0x010a
        /*0546*/ 	.byte	0x07
	.zero		1


	//   ....[68]....
        /*0548*/ 	.word	0x00003af0
        /*054c*/ 	.word	0x00000000
        /*0550*/ 	.word	0x00000090
        /*0554*/ 	.short	0x010a
        /*0556*/ 	.byte	0xff
	.zero		1


	//   ....[69]....
        /*0558*/ 	.word	0x00003bb0
        /*055c*/ 	.word	0x00000000
        /*0560*/ 	.word	0x00000000
        /*0564*/ 	.short	0x0101
        /*0566*/ 	.byte	0xff
	.zero		1


	//   ....[70]....
        /*0568*/ 	.word	0x00003ed0
        /*056c*/ 	.word	0x000000ff
        /*0570*/ 	.word	0x00000088
        /*0574*/ 	.short	0x010a
        /*0576*/ 	.byte	0x07
	.zero		1


	//   ....[71]....
        /*0578*/ 	.word	0x000040c0
        /*057c*/ 	.word	0x000000ff
        /*0580*/ 	.word	0x00000060
        /*0584*/ 	.short	0x010a
        /*0586*/ 	.byte	0x07
	.zero		1


	//   ....[72]....
        /*0588*/ 	.word	0x00004230
        /*058c*/ 	.word	0x000000ff
        /*0590*/ 	.word	0x00000040
        /*0594*/ 	.short	0x010b
        /*0596*/ 	.byte	0x07
	.zero		1


	//   ....[73]....
        /*0598*/ 	.word	0x00004240
        /*059c*/ 	.word	0x000000ff
        /*05a0*/ 	.word	0x00000000
        /*05a4*/ 	.short	0x0101
        /*05a6*/ 	.byte	0x08
	.zero		1


	//   ....[74]....
        /*05a8*/ 	.word	0x00004250
        /*05ac*/ 	.word	0x000000ff
        /*05b0*/ 	.word	0x00000068
        /*05b4*/ 	.short	0x010a
        /*05b6*/ 	.byte	0x07
	.zero		1


	//   ....[75]....
        /*05b8*/ 	.word	0x000043a0
        /*05bc*/ 	.word	0x000000ff
        /*05c0*/ 	.word	0x00000048
        /*05c4*/ 	.short	0x010b
        /*05c6*/ 	.byte	0x07
	.zero		1


	//   ....[76]....
        /*05c8*/ 	.word	0x000043b0
        /*05cc*/ 	.word	0x000000ff
        /*05d0*/ 	.word	0x00000000
        /*05d4*/ 	.short	0x0101
        /*05d6*/ 	.byte	0x08
	.zero		1


	//   ....[77]....
        /*05d8*/ 	.word	0x000043c0
        /*05dc*/ 	.word	0x000000ff
        /*05e0*/ 	.word	0x00000070
        /*05e4*/ 	.short	0x010a
        /*05e6*/ 	.byte	0x07
	.zero		1


	//   ....[78]....
        /*05e8*/ 	.word	0x00004540
        /*05ec*/ 	.word	0x000000ff
        /*05f0*/ 	.word	0x00000050
        /*05f4*/ 	.short	0x010b
        /*05f6*/ 	.byte	0x07
	.zero		1


	//   ....[79]....
        /*05f8*/ 	.word	0x00004580
        /*05fc*/ 	.word	0x000000ff
        /*0600*/ 	.word	0x00000000
        /*0604*/ 	.short	0x0101
        /*0606*/ 	.byte	0x08
	.zero		1


	//   ....[80]....
        /*0608*/ 	.word	0x000045c0
        /*060c*/ 	.word	0x000000ff
        /*0610*/ 	.word	0x00000078
        /*0614*/ 	.short	0x010a
        /*0616*/ 	.byte	0x07
	.zero		1


	//   ....[81]....
        /*0618*/ 	.word	0x00004800
        /*061c*/ 	.word	0x000000ff
        /*0620*/ 	.word	0x00000058
        /*0624*/ 	.short	0x010b
        /*0626*/ 	.byte	0x07
	.zero		1


	//   ....[82]....
        /*0628*/ 	.word	0x00004820
        /*062c*/ 	.word	0x000000ff
        /*0630*/ 	.word	0x00000000
        /*0634*/ 	.short	0x0101
        /*0636*/ 	.byte	0x0d
	.zero		1


	//   ....[83]....
        /*0638*/ 	.word	0x00004850
        /*063c*/ 	.word	0x000000ff
        /*0640*/ 	.word	0x00000060
        /*0644*/ 	.short	0x010a
        /*0646*/ 	.byte	0x07
	.zero		1


	//   ....[84]....
        /*0648*/ 	.word	0x00004870
        /*064c*/ 	.word	0x000000ff
        /*0650*/ 	.word	0x00000068
        /*0654*/ 	.short	0x010a
        /*0656*/ 	.byte	0x07
	.zero		1


	//   ....[85]....
        /*0658*/ 	.word	0x00004890
        /*065c*/ 	.word	0x000000ff
        /*0660*/ 	.word	0x00000070
        /*0664*/ 	.short	0x010a
        /*0666*/ 	.byte	0x07
	.zero		1


	//   ....[86]....
        /*0668*/ 	.word	0x000048d0
        /*066c*/ 	.word	0x00000000
        /*0670*/ 	.word	0x00000078
        /*0674*/ 	.short	0x010a
        /*0676*/ 	.byte	0xff
	.zero		1


	//   ....[87]....
        /*0678*/ 	.word	0x00004c30
        /*067c*/ 	.word	0x00000000
        /*0680*/ 	.word	0x00000090
        /*0684*/ 	.short	0x010a
        /*0686*/ 	.byte	0xff
	.zero		1


	//   ....[88]....
        /*0688*/ 	.word	0x00004d40
        /*068c*/ 	.word	0x00000000
        /*0690*/ 	.word	0x00000000
        /*0694*/ 	.short	0x0101
        /*0696*/ 	.byte	0xff
	.zero		1


	//   ....[89]....
        /*0698*/ 	.word	0x000057c0
        /*069c*/ 	.word	0x000000ff
        /*06a0*/ 	.word	0x00000040
        /*06a4*/ 	.short	0x010a
        /*06a6*/ 	.byte	0x30
	.zero		1


	//   ....[90]....
        /*06a8*/ 	.word	0x00005800
        /*06ac*/ 	.word	0x00000040
        /*06b0*/ 	.word	0x000000b0
        /*06b4*/ 	.short	0x010a
        /*06b6*/ 	.byte	0xff
	.zero		1


	//   ....[91]....
        /*06b8*/ 	.word	0x00005970
        /*06bc*/ 	.word	0x000000ff
        /*06c0*/ 	.word	0x00000040
        /*06c4*/ 	.short	0x010a
        /*06c6*/ 	.byte	0x30
	.zero		1


	//   ....[92]....
        /*06c8*/ 	.word	0x00005a70
        /*06cc*/ 	.word	0x00000040
        /*06d0*/ 	.word	0x000000b0
        /*06d4*/ 	.short	0x010a
        /*06d6*/ 	.byte	0xff
	.zero		1


	//   ....[93]....
        /*06d8*/ 	.word	0x00006570
        /*06dc*/ 	.word	0x00000000
        /*06e0*/ 	.word	0x00000000
        /*06e4*/ 	.short	0x0101
        /*06e6*/ 	.byte	0xff
	.zero		1


	//   ....[94]....
        /*06e8*/ 	.word	0x00006580
        /*06ec*/ 	.word	0x00000002
        /*06f0*/ 	.word	0x00000040
        /*06f4*/ 	.short	0x010a
        /*06f6*/ 	.byte	0xff
	.zero		1


	//   ....[95]....
        /*06f8*/ 	.word	0x00006650
        /*06fc*/ 	.word	0x00000002
        /*0700*/ 	.word	0x00000040
        /*0704*/ 	.short	0x010a
        /*0706*/ 	.byte	0xff
	.zero		1


	//   ....[96]....
        /*0708*/ 	.word	0x000071d0
        /*070c*/ 	.word	0x0000004a
        /*0710*/ 	.word	0x00000000
        /*0714*/ 	.short	0x0101
        /*0716*/ 	.byte	0xff
	.zero		1


	//   ....[97]....
        /*0718*/ 	.word	0x000071f0
        /*071c*/ 	.word	0x00000000
        /*0720*/ 	.word	0x00000040
        /*0724*/ 	.short	0x010a
        /*0726*/ 	.byte	0xff
	.zero		1


	//   ....[98]....
        /*0728*/ 	.word	0x000072b0
        /*072c*/ 	.word	0x00000000
        /*0730*/ 	.word	0x00000040
        /*0734*/ 	.short	0x010a
        /*0736*/ 	.byte	0xff
	.zero		1


	//   ....[99]....
        /*0738*/ 	.word	0x00007e30
        /*073c*/ 	.word	0x0000004a
        /*0740*/ 	.word	0x00000000
        /*0744*/ 	.short	0x0101
        /*0746*/ 	.byte	0xff
	.zero		1


	//   ....[100]....
        /*0748*/ 	.word	0x00007e50
        /*074c*/ 	.word	0x00000002
        /*0750*/ 	.word	0x00000040
        /*0754*/ 	.short	0x010a
        /*0756*/ 	.byte	0xff
	.zero		1


	//   ....[101]....
        /*0758*/ 	.word	0x00007f10
        /*075c*/ 	.word	0x00000002
        /*0760*/ 	.word	0x00000040
        /*0764*/ 	.short	0x010a
        /*0766*/ 	.byte	0xff
	.zero		1


	//   ....[102]....
        /*0768*/ 	.word	0x00008330
        /*076c*/ 	.word	0x000000ff
        /*0770*/ 	.word	0x00000000
        /*0774*/ 	.short	0x0101
        /*0776*/ 	.byte	0x05
	.zero		1


	//   ....[103]....
        /*0778*/ 	.word	0x00008af0
        /*077c*/ 	.word	0x00000000
        /*0780*/ 	.word	0x00000000
        /*0784*/ 	.short	0x0101
        /*0786*/ 	.byte	0xff
	.zero		1


	//   ....[104]....
        /*0788*/ 	.word	0x00008d60
        /*078c*/ 	.word	0x000000ff
        /*0790*/ 	.word	0x00000000
        /*0794*/ 	.short	0x0101
        /*0796*/ 	.byte	0x04
	.zero		1


	//   ....[105]....
        /*0798*/ 	.word	0x00008d80
        /*079c*/ 	.word	0x00000002
        /*07a0*/ 	.word	0x00000100
        /*07a4*/ 	.short	0x010a
        /*07a6*/ 	.byte	0xff
	.zero		1


	//   ....[106]....
        /*07a8*/ 	.word	0x00008de0
        /*07ac*/ 	.word	0x00000002
        /*07b0*/ 	.word	0x00000020
        /*07b4*/ 	.short	0x010a
        /*07b6*/ 	.byte	0xff
	.zero		1


	//   ....[107]....
        /*07b8*/ 	.word	0x00008e40
        /*07bc*/ 	.word	0x00000002
        /*07c0*/ 	.word	0x00000020
        /*07c4*/ 	.short	0x010a
        /*07c6*/ 	.byte	0xff
	.zero		1


	//   ....[108]....
        /*07c8*/ 	.word	0x00008e90
        /*07cc*/ 	.word	0x00000002
        /*07d0*/ 	.word	0x00000090
        /*07d4*/ 	.short	0x010a
        /*07d6*/ 	.byte	0xff
	.zero		1


	//   ....[109]....
        /*07d8*/ 	.word	0x00008ef0
        /*07dc*/ 	.word	0x00000000
        /*07e0*/ 	.word	0x00000000
        /*07e4*/ 	.short	0x010a
        /*07e6*/ 	.byte	0xff
	.zero		1


	//   ....[110]....
        /*07e8*/ 	.word	0x00008f50
        /*07ec*/ 	.word	0x00000000
        /*07f0*/ 	.word	0x00000000
        /*07f4*/ 	.short	0x010a
        /*07f6*/ 	.byte	0xff
	.zero		1


	//   ....[111]....
        /*07f8*/ 	.word	0x00008fb0
        /*07fc*/ 	.word	0x00000000
        /*0800*/ 	.word	0x00000000
        /*0804*/ 	.short	0x010a
        /*0806*/ 	.byte	0xff
	.zero		1


	//   ....[112]....
        /*0808*/ 	.word	0x00009000
        /*080c*/ 	.word	0x00000000
        /*0810*/ 	.word	0x000000f0
        /*0814*/ 	.short	0x010a
        /*0816*/ 	.byte	0xff
	.zero		1


	//   ....[113]....
        /*0818*/ 	.word	0x00009060
        /*081c*/ 	.word	0x00000000
        /*0820*/ 	.word	0x000000a0
        /*0824*/ 	.short	0x010a
        /*0826*/ 	.byte	0xff
	.zero		1


	//   ....[114]....
        /*0828*/ 	.word	0x000090b0
        /*082c*/ 	.word	0x00000000
        /*0830*/ 	.word	0x00000090
        /*0834*/ 	.short	0x010a
        /*0836*/ 	.byte	0xff
	.zero		1


	//   ....[115]....
        /*0838*/ 	.word	0x00009110
        /*083c*/ 	.word	0x00000000
        /*0840*/ 	.word	0x000000a0
        /*0844*/ 	.short	0x010a
        /*0846*/ 	.byte	0xff
	.zero		1


	//   ....[116]....
        /*0848*/ 	.word	0x00009160
        /*084c*/ 	.word	0x00000000
        /*0850*/ 	.word	0x00000090
        /*0854*/ 	.short	0x010a
        /*0856*/ 	.byte	0xff
	.zero		1


	//   ....[117]....
        /*0858*/ 	.word	0x000091c0
        /*085c*/ 	.word	0x00000002
        /*0860*/ 	.word	0x000000d0
        /*0864*/ 	.short	0x010a
        /*0866*/ 	.byte	0xff
	.zero		1


	//   ....[118]....
        /*0868*/ 	.word	0x00009220
        /*086c*/ 	.word	0x00000000
        /*0870*/ 	.word	0x00000000
        /*0874*/ 	.short	0x010a
        /*0876*/ 	.byte	0xff
	.zero		1


	//   ....[119]....
        /*0878*/ 	.word	0x00009280
        /*087c*/ 	.word	0x00000000
        /*0880*/ 	.word	0x00000000
        /*0884*/ 	.short	0x010a
        /*0886*/ 	.byte	0xff
	.zero		1


	//   ....[120]....
        /*0888*/ 	.word	0x000092e0
        /*088c*/ 	.word	0x00000000
        /*0890*/ 	.word	0x00000000
        /*0894*/ 	.short	0x010a
        /*0896*/ 	.byte	0xff
	.zero		1


	//   ....[121]....
        /*0898*/ 	.word	0x00009340
        /*089c*/ 	.word	0x00000000
        /*08a0*/ 	.word	0x00000000
        /*08a4*/ 	.short	0x010a
        /*08a6*/ 	.byte	0xff
	.zero		1


	//   ....[122]....
        /*08a8*/ 	.word	0x000093a0
        /*08ac*/ 	.word	0x00000000
        /*08b0*/ 	.word	0x00000000
        /*08b4*/ 	.short	0x010a
        /*08b6*/ 	.byte	0xff
	.zero		1


	//   ....[123]....
        /*08b8*/ 	.word	0x000093f0
        /*08bc*/ 	.word	0x00000000
        /*08c0*/ 	.word	0x00000090
        /*08c4*/ 	.short	0x010a
        /*08c6*/ 	.byte	0xff
	.zero		1


	//   ....[124]....
        /*08c8*/ 	.word	0x00009450
        /*08cc*/ 	.word	0x00000000
        /*08d0*/ 	.word	0x00000088
        /*08d4*/ 	.short	0x010a
        /*08d6*/ 	.byte	0xff
	.zero		1


	//   ....[125]....
        /*08d8*/ 	.word	0x000094b0
        /*08dc*/ 	.word	0x00000000
        /*08e0*/ 	.word	0x00000060
        /*08e4*/ 	.short	0x010a
        /*08e6*/ 	.byte	0xff
	.zero		1


	//   ....[126]....
        /*08e8*/ 	.word	0x00009510
        /*08ec*/ 	.word	0x00000000
        /*08f0*/ 	.word	0x00000068
        /*08f4*/ 	.short	0x010a
        /*08f6*/ 	.byte	0xff
	.zero		1


	//   ....[127]....
        /*08f8*/ 	.word	0x00009570
        /*08fc*/ 	.word	0x00000000
        /*0900*/ 	.word	0x00000070
        /*0904*/ 	.short	0x010a
        /*0906*/ 	.byte	0xff
	.zero		1


	//   ....[128]....
        /*0908*/ 	.word	0x000095d0
        /*090c*/ 	.word	0x00000000
        /*0910*/ 	.word	0x00000078
        /*0914*/ 	.short	0x010a
        /*0916*/ 	.byte	0xff
	.zero		1


	//   ....[129]....
        /*0918*/ 	.word	0x00009630
        /*091c*/ 	.word	0x00000000
        /*0920*/ 	.word	0x00000060
        /*0924*/ 	.short	0x010a
        /*0926*/ 	.byte	0xff
	.zero		1


	//   ....[130]....
        /*0928*/ 	.word	0x00009690
        /*092c*/ 	.word	0x00000000
        /*0930*/ 	.word	0x00000068
        /*0934*/ 	.short	0x010a
        /*0936*/ 	.byte	0xff
	.zero		1


	//   ....[131]....
        /*0938*/ 	.word	0x000096f0
        /*093c*/ 	.word	0x00000000
        /*0940*/ 	.word	0x00000070
        /*0944*/ 	.short	0x010a
        /*0946*/ 	.byte	0xff
	.zero		1


	//   ....[132]....
        /*0948*/ 	.word	0x00009740
        /*094c*/ 	.word	0x00000000
        /*0950*/ 	.word	0x00000090
        /*0954*/ 	.short	0x010a
        /*0956*/ 	.byte	0xff
	.zero		1


	//   ....[133]....
        /*0958*/ 	.word	0x000097a0
        /*095c*/ 	.word	0x00000000
        /*0960*/ 	.word	0x00000040
        /*0964*/ 	.short	0x010a
        /*0966*/ 	.byte	0xff
	.zero		1


	//   ....[134]....
        /*0968*/ 	.word	0x000097f0
        /*096c*/ 	.word	0x00000040
        /*0970*/ 	.word	0x000000b0
        /*0974*/ 	.short	0x010a
        /*0976*/ 	.byte	0xff
	.zero		1


	//   ....[135]....
        /*0978*/ 	.word	0x00009840
        /*097c*/ 	.word	0x00000002
        /*0980*/ 	.word	0x00000040
        /*0984*/ 	.short	0x010a
        /*0986*/ 	.byte	0xff
	.zero		1


	//   ....[136]....
        /*0988*/ 	.word	0x00009890
        /*098c*/ 	.word	0x00000000
        /*0990*/ 	.word	0x00000040
        /*0994*/ 	.short	0x010a
        /*0996*/ 	.byte	0xff
	.zero		1


	//   ....[137]....
        /*0998*/ 	.word	0x000098e0
        /*099c*/ 	.word	0x00000002
        /*09a0*/ 	.word	0x00000040
        /*09a4*/ 	.short	0x010a
        /*09a6*/ 	.byte	0xff
	.zero		1


	//----- nvinfo : EIATTR_NUM_MBARRIERS
	.align		4
.L_47:
        /*09a8*/ 	.byte	0x03, 0x38
        /*09aa*/ 	.short	0x0022


	//----- nvinfo : EIATTR_EXIT_INSTR_OFFSETS
	.align		4
        /*09ac*/ 	.byte	0x04, 0x1c
        /*09ae*/ 	.short	(.L_49 - .L_48)


	//   ....[0]....
.L_48:
        /*09b0*/ 	.word	0x00002500


	//   ....[1]....
        /*09b4*/ 	.word	0x000029f0


	//   ....[2]....
        /*09b8*/ 	.word	0x00002a50


	//   ....[3]....
        /*09bc*/ 	.word	0x000038d0


	//   ....[4]....
        /*09c0*/ 	.word	0x00004900


	//   ....[5]....
        /*09c4*/ 	.word	0x00004940


	//   ....[6]....
        /*09c8*/ 	.word	0x00008c50


	//   ....[7]....
        /*09cc*/ 	.word	0x00008cd0


	//   ....[8]....
        /*09d0*/ 	.word	0x00008d00


	//   ....[9]....
        /*09d4*/ 	.word	0x00008d70


	//----- nvinfo : EIATTR_MAX_THREADS
	.align		4
.L_49:
        /*09d8*/ 	.byte	0x04, 0x05
        /*09da*/ 	.short	(.L_51 - .L_50)
.L_50:
        /*09dc*/ 	.word	0x00000100
        /*09e0*/ 	.word	0x00000001
        /*09e4*/ 	.word	0x00000001


	//----- nvinfo : EIATTR_CRS_STACK_SIZE
	.align		4
.L_51:
        /*09e8*/ 	.byte	0x04, 0x1e
        /*09ea*/ 	.short	(.L_53 - .L_52)
.L_52:
        /*09ec*/ 	.word	0x00000000


	//----- nvinfo : EIATTR_CBANK_PARAM_SIZE
	.align		4
.L_53:
        /*09f0*/ 	.byte	0x03, 0x19
        /*09f2*/ 	.short	0x0800


	//----- nvinfo : EIATTR_PARAM_CBANK
	.align		4
        /*09f4*/ 	.byte	0x04, 0x0a
        /*09f6*/ 	.short	(.L_55 - .L_54)
	.align		4
.L_54:
        /*09f8*/ 	.word	index@(.nv.constant0._ZN7cutlass13device_kernelINS_4gemm6kernel13GemmUniversalIN4cute5tupleIJiiiiEEENS1_10collective13CollectiveMmaINS1_35MainloopSm100TmaUmmaWarpSpecializedILi4ELi2ELi4ENS5_IJNS4_1CILi1EEESB_SB_EEEEENS5_IJNSA_ILi64EEENSA_ILi256EEENSA_ILi32EEEEEENS_10bfloat16_tENS5_IJlSB_lEEESI_SJ_NS4_8TiledMMAINS4_8MMA_AtomIJNS4_20SM100_MMA_F16BF16_SSISI_SI_fLi64ELi256ELNS4_4UMMA5MajorE0ELSO_0ELNSN_7ScaleInE0ELSP_0EEEEEENS4_6LayoutISC_NS5_IJNSA_ILi0EEEST_ST_EEEEENS5_IJNS4_10UnderscoreESW_SW_EEEEENS4_13SM90_TMA_LOADENS4_14ComposedLayoutINS4_7SwizzleILi2ELi4ELi3EEENS4_18smem_ptr_flag_bitsILi16EEENSS_INS5_IJNSA_ILi8EEESG_EEENS5_IJSG_SB_EEEEEEEvNS4_8identityESZ_S19_vS1A_EENS_8epilogue10collective18CollectiveEpilogueINS1C_23Sm100TmaWarpSpecializedILi4ELi2ELi32ELb1ELb0EEEJSH_NS5_IJNSS_ISE_SB_EES1H_EEESI_SJ_SI_SJ_NS1C_6fusion15FusionCallbacksIS1G_NS1J_17LinearCombinationISI_fSI_fLNS_15FloatRoundStyleE2EEESH_S1I_JEEENS4_5SM1004TMEM4LOAD26SM100_TMEM_LOAD_16dp256b8xESZ_NS10_INS11_ILi3ELi4ELi3EEES14_NSS_INS5_IJS15_SE_EEENS5_IJSE_SB_EEEEEEENS4_17SM75_U32x4_LDSM_NENS4_14SM90_TMA_STOREES1X_NS4_17SM90_U32x4_STSM_NENS4_39AutoVectorizingCopyWithAssumedAlignmentILi128EEEEEEvvEEEEvNT_6ParamsE)
        /*09fc*/ 	.short	0x0380
        /*09fe*/ 	.short	0x0800


	//----- nvinfo : EIATTR_SW_WAR
	.align		4
.L_55:
        /*0a00*/ 	.byte	0x04, 0x36
        /*0a02*/ 	.short	(.L_57 - .L_56)
.L_56:
        /*0a04*/ 	.word	0x00000008
.L_57:


//--------------------- .nv.callgraph             --------------------------
	.section	.nv.callgraph,"",@"SHT_CUDA_CALLGRAPH"
	.align	4
	.sectionentsize	8
	.align		4
        /*0000*/ 	.word	0x00000000
	.align		4
        /*0004*/ 	.word	0xffffffff
	.align		4
        /*0008*/ 	.word	index@(_ZN7cutlass13device_kernelINS_4gemm6kernel13GemmUniversalIN4cute5tupleIJiiiiEEENS1_10collective13CollectiveMmaINS1_35MainloopSm100TmaUmmaWarpSpecializedILi4ELi2ELi4ENS5_IJNS4_1CILi1EEESB_SB_EEEEENS5_IJNSA_ILi64EEENSA_ILi256EEENSA_ILi32EEEEEENS_10bfloat16_tENS5_IJlSB_lEEESI_SJ_NS4_8TiledMMAINS4_8MMA_AtomIJNS4_20SM100_MMA_F16BF16_SSISI_SI_fLi64ELi256ELNS4_4UMMA5MajorE0ELSO_0ELNSN_7ScaleInE0ELSP_0EEEEEENS4_6LayoutISC_NS5_IJNSA_ILi0EEEST_ST_EEEEENS5_IJNS4_10UnderscoreESW_SW_EEEEENS4_13SM90_TMA_LOADENS4_14ComposedLayoutINS4_7SwizzleILi2ELi4ELi3EEENS4_18smem_ptr_flag_bitsILi16EEENSS_INS5_IJNSA_ILi8EEESG_EEENS5_IJSG_SB_EEEEEEEvNS4_8identityESZ_S19_vS1A_EENS_8epilogue10collective18CollectiveEpilogueINS1C_23Sm100TmaWarpSpecializedILi4ELi2ELi32ELb1ELb0EEEJSH_NS5_IJNSS_ISE_SB_EES1H_EEESI_SJ_SI_SJ_NS1C_6fusion15FusionCallbacksIS1G_NS1J_17LinearCombinationISI_fSI_fLNS_15FloatRoundStyleE2EEESH_S1I_JEEENS4_5SM1004TMEM4LOAD26SM100_TMEM_LOAD_16dp256b8xESZ_NS10_INS11_ILi3ELi4ELi3EEES14_NSS_INS5_IJS15_SE_EEENS5_IJSE_SB_EEEEEEENS4_17SM75_U32x4_LDSM_NENS4_14SM90_TMA_STOREES1X_NS4_17SM90_U32x4_STSM_NENS4_39AutoVectorizingCopyWithAssumedAlignmentILi128EEEEEEvvEEEEvNT_6ParamsE)
	.align		4
        /*000c*/ 	.word	index@(__assertfail)
	.align		4
        /*0010*/ 	.word	0x00000000
	.align		4
        /*0014*/ 	.word	0xfffffffe
	.align		4
        /*0018*/ 	.word	0x00000000
	.align		4
        /*001c*/ 	.word	0xfffffffd
	.align		4
        /*0020*/ 	.word	0x00000000
	.align		4
        /*0024*/ 	.word	0xfffffffc


//--------------------- .nv.constant4             --------------------------
	.section	.nv.constant4,"a",@progbits
	.align	8
	.align		8
.nv.constant4:
        /*0000*/ 	.dword	__assertfail
	.align		8
        /*0008*/ 	.dword	__unnamed_1
	.align		8
        /*0010*/ 	.dword	__unnamed_2
	.align		8
        /*0018*/ 	.dword	_ZN39_INTERNAL_b11049b9_4_k_cu_24a5757f_83714cuda3std3__45__cpo5beginE
	.align		8
        /*0020*/ 	.dword	_ZN39_INTERNAL_b11049b9_4_k_cu_24a5757f_83714cuda3std3__45__cpo3endE
	.align		8
        /*0028*/ 	.dword	_ZN39_INTERNAL_b11049b9_4_k_cu_24a5757f_83714cuda3std3__45__cpo6cbeginE
	.align		8
        /*0030*/ 	.dword	_ZN39_INTERNAL_b11049b9_4_k_cu_24a5757f_83714cuda3std3__45__cpo4cendE
	.align		8
        /*0038*/ 	.dword	_ZN39_INTERNAL_b11049b9_4_k_cu_24a5757f_83714cuda3std3__441_GLOBAL__N__b11049b9_4_k_cu_24a5757f_83716ignoreE
	.align		8
        /*0040*/ 	.dword	_ZN39_INTERNAL_b11049b9_4_k_cu_24a5757f_83714cuda3std3__419piecewise_constructE
	.align		8
        /*0048*/ 	.dword	_ZN39_INTERNAL_b11049b9_4_k_cu_24a5757f_83714cuda3std3__48in_placeE
	.align		8
        /*0050*/ 	.dword	_ZN39_INTERNAL_b11049b9_4_k_cu_24a5757f_83714cuda3std6ranges3__45__cpo4swapE
	.align		8
        /*0058*/ 	.dword	_ZN39_INTERNAL_b11049b9_4_k_cu_24a5757f_83714cuda3std6ranges3__45__cpo9iter_moveE
	.align		8
        /*0060*/ 	.dword	_ZN39_INTERNAL_b11049b9_4_k_cu_24a5757f_83714cute7productE
	.align		8
        /*0068*/ 	.dword	_ZN39_INTERNAL_b11049b9_4_k_cu_24a5757f_83714cute1_E
	.align		8
        /*0070*/ 	.dword	$str$25
	.align		8
        /*0078*/ 	.dword	$str$26
	.align		8
        /*0080*/ 	.dword	$str$27
	.align		8
        /*0088*/ 	.dword	$str$28


//--------------------- .text._ZN7cutlass13device_kernelINS_4gemm6kernel13GemmUniversalIN4cute5tupleIJiiiiEEENS1_10collective13CollectiveMmaINS1_35MainloopSm100TmaUmmaWarpSpecializedILi4ELi2ELi4ENS5_IJNS4_1CILi1EEESB_SB_EEEEENS5_IJNSA_ILi64EEENSA_ILi256EEENSA_ILi32EEEEEENS_10bfloat16_tENS5_IJlSB_lEEESI_SJ_NS4_8TiledMMAINS4_8MMA_AtomIJNS4_20SM100_MMA_F16BF16_SSISI_SI_fLi64ELi256ELNS4_4UMMA5MajorE0ELSO_0ELNSN_7ScaleInE0ELSP_0EEEEEENS4_6LayoutISC_NS5_IJNSA_ILi0EEEST_ST_EEEEENS5_IJNS4_10UnderscoreESW_SW_EEEEENS4_13SM90_TMA_LOADENS4_14ComposedLayoutINS4_7SwizzleILi2ELi4ELi3EEENS4_18smem_ptr_flag_bitsILi16EEENSS_INS5_IJNSA_ILi8EEESG_EEENS5_IJSG_SB_EEEEEEEvNS4_8identityESZ_S19_vS1A_EENS_8epilogue10collective18CollectiveEpilogueINS1C_23Sm100TmaWarpSpecializedILi4ELi2ELi32ELb1ELb0EEEJSH_NS5_IJNSS_ISE_SB_EES1H_EEESI_SJ_SI_SJ_NS1C_6fusion15FusionCallbacksIS1G_NS1J_17LinearCombinationISI_fSI_fLNS_15FloatRoundStyleE2EEESH_S1I_JEEENS4_5SM1004TMEM4LOAD26SM100_TMEM_LOAD_16dp256b8xESZ_NS10_INS11_ILi3ELi4ELi3EEES14_NSS_INS5_IJS15_SE_EEENS5_IJSE_SB_EEEEEEENS4_17SM75_U32x4_LDSM_NENS4_14SM90_TMA_STOREES1X_NS4_17SM90_U32x4_STSM_NENS4_39AutoVectorizingCopyWithAssumedAlignmentILi128EEEEEEvvEEEEvNT_6ParamsE --------------------------
	.section	.text._ZN7cutlass13device_kernelINS_4gemm6kernel13GemmUniversalIN4cute5tupleIJiiiiEEENS1_10collective13CollectiveMmaINS1_35MainloopSm100TmaUmmaWarpSpecializedILi4ELi2ELi4ENS5_IJNS4_1CILi1EEESB_SB_EEEEENS5_IJNSA_ILi64EEENSA_ILi256EEENSA_ILi32EEEEEENS_10bfloat16_tENS5_IJlSB_lEEESI_SJ_NS4_8TiledMMAINS4_8MMA_AtomIJNS4_20SM100_MMA_F16BF16_SSISI_SI_fLi64ELi256ELNS4_4UMMA5MajorE0ELSO_0ELNSN_7ScaleInE0ELSP_0EEEEEENS4_6LayoutISC_NS5_IJNSA_ILi0EEEST_ST_EEEEENS5_IJNS4_10UnderscoreESW_SW_EEEEENS4_13SM90_TMA_LOADENS4_14ComposedLayoutINS4_7SwizzleILi2ELi4ELi3EEENS4_18smem_ptr_flag_bitsILi16EEENSS_INS5_IJNSA_ILi8EEESG_EEENS5_IJSG_SB_EEEEEEEvNS4_8identityESZ_S19_vS1A_EENS_8epilogue10collective18CollectiveEpilogueINS1C_23Sm100TmaWarpSpecializedILi4ELi2ELi32ELb1ELb0EEEJSH_NS5_IJNSS_ISE_SB_EES1H_EEESI_SJ_SI_SJ_NS1C_6fusion15FusionCallbacksIS1G_NS1J_17LinearCombinationISI_fSI_fLNS_15FloatRoundStyleE2EEESH_S1I_JEEENS4_5SM1004TMEM4LOAD26SM100_TMEM_LOAD_16dp256b8xESZ_NS10_INS11_ILi3ELi4ELi3EEES14_NSS_INS5_IJS15_SE_EEENS5_IJSE_SB_EEEEEEENS4_17SM75_U32x4_LDSM_NENS4_14SM90_TMA_STOREES1X_NS4_17SM90_U32x4_STSM_NENS4_39AutoVectorizingCopyWithAssumedAlignmentILi128EEEEEEvvEEEEvNT_6ParamsE,"ax",@progbits
	.align	128
.text._ZN7cutlass13device_kernelINS_4gemm6kernel13GemmUniversalIN4cute5tupleIJiiiiEEENS1_10collective13CollectiveMmaINS1_35MainloopSm100TmaUmmaWarpSpecializedILi4ELi2ELi4ENS5_IJNS4_1CILi1EEESB_SB_EEEEENS5_IJNSA_ILi64EEENSA_ILi256EEENSA_ILi32EEEEEENS_10bfloat16_tENS5_IJlSB_lEEESI_SJ_NS4_8TiledMMAINS4_8MMA_AtomIJNS4_20SM100_MMA_F16BF16_SSISI_SI_fLi64ELi256ELNS4_4UMMA5MajorE0ELSO_0ELNSN_7ScaleInE0ELSP_0EEEEEENS4_6LayoutISC_NS5_IJNSA_ILi0EEEST_ST_EEEEENS5_IJNS4_10UnderscoreESW_SW_EEEEENS4_13SM90_TMA_LOADENS4_14ComposedLayoutINS4_7SwizzleILi2ELi4ELi3EEENS4_18smem_ptr_flag_bitsILi16EEENSS_INS5_IJNSA_ILi8EEESG_EEENS5_IJSG_SB_EEEEEEEvNS4_8identityESZ_S19_vS1A_EENS_8epilogue10collective18CollectiveEpilogueINS1C_23Sm100TmaWarpSpecializedILi4ELi2ELi32ELb1ELb0EEEJSH_NS5_IJNSS_ISE_SB_EES1H_EEESI_SJ_SI_SJ_NS1C_6fusion15FusionCallbacksIS1G_NS1J_17LinearCombinationISI_fSI_fLNS_15FloatRoundStyleE2EEESH_S1I_JEEENS4_5SM1004TMEM4LOAD26SM100_TMEM_LOAD_16dp256b8xESZ_NS10_INS11_ILi3ELi4ELi3EEES14_NSS_INS5_IJS15_SE_EEENS5_IJSE_SB_EEEEEEENS4_17SM75_U32x4_LDSM_NENS4_14SM90_TMA_STOREES1X_NS4_17SM90_U32x4_STSM_NENS4_39AutoVectorizingCopyWithAssumedAlignmentILi128EEEEEEvvEEEEvNT_6ParamsE:
        .type           _ZN7cutlass13device_kernelINS_4gemm6kernel13GemmUniversalIN4cute5tupleIJiiiiEEENS1_10collective13CollectiveMmaINS1_35MainloopSm100TmaUmmaWarpSpecializedILi4ELi2ELi4ENS5_IJNS4_1CILi1EEESB_SB_EEEEENS5_IJNSA_ILi64EEENSA_ILi256EEENSA_ILi32EEEEEENS_10bfloat16_tENS5_IJlSB_lEEESI_SJ_NS4_8TiledMMAINS4_8MMA_AtomIJNS4_20SM100_MMA_F16BF16_SSISI_SI_fLi64ELi256ELNS4_4UMMA5MajorE0ELSO_0ELNSN_7ScaleInE0ELSP_0EEEEEENS4_6LayoutISC_NS5_IJNSA_ILi0EEEST_ST_EEEEENS5_IJNS4_10UnderscoreESW_SW_EEEEENS4_13SM90_TMA_LOADENS4_14ComposedLayoutINS4_7SwizzleILi2ELi4ELi3EEENS4_18smem_ptr_flag_bitsILi16EEENSS_INS5_IJNSA_ILi8EEESG_EEENS5_IJSG_SB_EEEEEEEvNS4_8identityESZ_S19_vS1A_EENS_8epilogue10collective18CollectiveEpilogueINS1C_23Sm100TmaWarpSpecializedILi4ELi2ELi32ELb1ELb0EEEJSH_NS5_IJNSS_ISE_SB_EES1H_EEESI_SJ_SI_SJ_NS1C_6fusion15FusionCallbacksIS1G_NS1J_17LinearCombinationISI_fSI_fLNS_15FloatRoundStyleE2EEESH_S1I_JEEENS4_5SM1004TMEM4LOAD26SM100_TMEM_LOAD_16dp256b8xESZ_NS10_INS11_ILi3ELi4ELi3EEES14_NSS_INS5_IJS15_SE_EEENS5_IJSE_SB_EEEEEEENS4_17SM75_U32x4_LDSM_NENS4_14SM90_TMA_STOREES1X_NS4_17SM90_U32x4_STSM_NENS4_39AutoVectorizingCopyWithAssumedAlignmentILi128EEEEEEvvEEEEvNT_6ParamsE,@function
        .size           _ZN7cutlass13device_kernelINS_4gemm6kernel13GemmUniversalIN4cute5tupleIJiiiiEEENS1_10collective13CollectiveMmaINS1_35MainloopSm100TmaUmmaWarpSpecializedILi4ELi2ELi4ENS5_IJNS4_1CILi1EEESB_SB_EEEEENS5_IJNSA_ILi64EEENSA_ILi256EEENSA_ILi32EEEEEENS_10bfloat16_tENS5_IJlSB_lEEESI_SJ_NS4_8TiledMMAINS4_8MMA_AtomIJNS4_20SM100_MMA_F16BF16_SSISI_SI_fLi64ELi256ELNS4_4UMMA5MajorE0ELSO_0ELNSN_7ScaleInE0ELSP_0EEEEEENS4_6LayoutISC_NS5_IJNSA_ILi0EEEST_ST_EEEEENS5_IJNS4_10UnderscoreESW_SW_EEEEENS4_13SM90_TMA_LOADENS4_14ComposedLayoutINS4_7SwizzleILi2ELi4ELi3EEENS4_18smem_ptr_flag_bitsILi16EEENSS_INS5_IJNSA_ILi8EEESG_EEENS5_IJSG_SB_EEEEEEEvNS4_8identityESZ_S19_vS1A_EENS_8epilogue10collective18CollectiveEpilogueINS1C_23Sm100TmaWarpSpecializedILi4ELi2ELi32ELb1ELb0EEEJSH_NS5_IJNSS_ISE_SB_EES1H_EEESI_SJ_SI_SJ_NS1C_6fusion15FusionCallbacksIS1G_NS1J_17LinearCombinationISI_fSI_fLNS_15FloatRoundStyleE2EEESH_S1I_JEEENS4_5SM1004TMEM4LOAD26SM100_TMEM_LOAD_16dp256b8xESZ_NS10_INS11_ILi3ELi4ELi3EEES14_NSS_INS5_IJS15_SE_EEENS5_IJSE_SB_EEEEEEENS4_17SM75_U32x4_LDSM_NENS4_14SM90_TMA_STOREES1X_NS4_17SM90_U32x4_STSM_NENS4_39AutoVectorizingCopyWithAssumedAlignmentILi128EEEEEEvvEEEEvNT_6ParamsE,(.L_x_176 - _ZN7cutlass13device_kernelINS_4gemm6kernel13GemmUniversalIN4cute5tupleIJiiiiEEENS1_10collective13CollectiveMmaINS1_35MainloopSm100TmaUmmaWarpSpecializedILi4ELi2ELi4ENS5_IJNS4_1CILi1EEESB_SB_EEEEENS5_IJNSA_ILi64EEENSA_ILi256EEENSA_ILi32EEEEEENS_10bfloat16_tENS5_IJlSB_lEEESI_SJ_NS4_8TiledMMAINS4_8MMA_AtomIJNS4_20SM100_MMA_F16BF16_SSISI_SI_fLi64ELi256ELNS4_4UMMA5MajorE0ELSO_0ELNSN_7ScaleInE0ELSP_0EEEEEENS4_6LayoutISC_NS5_IJNSA_ILi0EEEST_ST_EEEEENS5_IJNS4_10UnderscoreESW_SW_EEEEENS4_13SM90_TMA_LOADENS4_14ComposedLayoutINS4_7SwizzleILi2ELi4ELi3EEENS4_18smem_ptr_flag_bitsILi16EEENSS_INS5_IJNSA_ILi8EEESG_EEENS5_IJSG_SB_EEEEEEEvNS4_8identityESZ_S19_vS1A_EENS_8epilogue10collective18CollectiveEpilogueINS1C_23Sm100TmaWarpSpecializedILi4ELi2ELi32ELb1ELb0EEEJSH_NS5_IJNSS_ISE_SB_EES1H_EEESI_SJ_SI_SJ_NS1C_6fusion15FusionCallbacksIS1G_NS1J_17LinearCombinationISI_fSI_fLNS_15FloatRoundStyleE2EEESH_S1I_JEEENS4_5SM1004TMEM4LOAD26SM100_TMEM_LOAD_16dp256b8xESZ_NS10_INS11_ILi3ELi4ELi3EEES14_NSS_INS5_IJS15_SE_EEENS5_IJSE_SB_EEEEEEENS4_17SM75_U32x4_LDSM_NENS4_14SM90_TMA_STOREES1X_NS4_17SM90_U32x4_STSM_NENS4_39AutoVectorizingCopyWithAssumedAlignmentILi128EEEEEEvvEEEEvNT_6ParamsE)
        .other          _ZN7cutlass13device_kernelINS_4gemm6kernel13GemmUniversalIN4cute5tupleIJiiiiEEENS1_10collective13CollectiveMmaINS1_35MainloopSm100TmaUmmaWarpSpecializedILi4ELi2ELi4ENS5_IJNS4_1CILi1EEESB_SB_EEEEENS5_IJNSA_ILi64EEENSA_ILi256EEENSA_ILi32EEEEEENS_10bfloat16_tENS5_IJlSB_lEEESI_SJ_NS4_8TiledMMAINS4_8MMA_AtomIJNS4_20SM100_MMA_F16BF16_SSISI_SI_fLi64ELi256ELNS4_4UMMA5MajorE0ELSO_0ELNSN_7ScaleInE0ELSP_0EEEEEENS4_6LayoutISC_NS5_IJNSA_ILi0EEEST_ST_EEEEENS5_IJNS4_10UnderscoreESW_SW_EEEEENS4_13SM90_TMA_LOADENS4_14ComposedLayoutINS4_7SwizzleILi2ELi4ELi3EEENS4_18smem_ptr_flag_bitsILi16EEENSS_INS5_IJNSA_ILi8EEESG_EEENS5_IJSG_SB_EEEEEEEvNS4_8identityESZ_S19_vS1A_EENS_8epilogue10collective18CollectiveEpilogueINS1C_23Sm100TmaWarpSpecializedILi4ELi2ELi32ELb1ELb0EEEJSH_NS5_IJNSS_ISE_SB_EES1H_EEESI_SJ_SI_SJ_NS1C_6fusion15FusionCallbacksIS1G_NS1J_17LinearCombinationISI_fSI_fLNS_15FloatRoundStyleE2EEESH_S1I_JEEENS4_5SM1004TMEM4LOAD26SM100_TMEM_LOAD_16dp256b8xESZ_NS10_INS11_ILi3ELi4ELi3EEES14_NSS_INS5_IJS15_SE_EEENS5_IJSE_SB_EEEEEEENS4_17SM75_U32x4_LDSM_NENS4_14SM90_TMA_STOREES1X_NS4_17SM90_U32x4_STSM_NENS4_39AutoVectorizingCopyWithAssumedAlignmentILi128EEEEEEvvEEEEvNT_6ParamsE,@"STO_CUDA_ENTRY STV_DEFAULT"
_ZN7cutlass13device_kernelINS_4gemm6kernel13GemmUniversalIN4cute5tupleIJiiiiEEENS1_10collective13CollectiveMmaINS1_35MainloopSm100TmaUmmaWarpSpecializedILi4ELi2ELi4ENS5_IJNS4_1CILi1EEESB_SB_EEEEENS5_IJNSA_ILi64EEENSA_ILi256EEENSA_ILi32EEEEEENS_10bfloat16_tENS5_IJlSB_lEEESI_SJ_NS4_8TiledMMAINS4_8MMA_AtomIJNS4_20SM100_MMA_F16BF16_SSISI_SI_fLi64ELi256ELNS4_4UMMA5MajorE0ELSO_0ELNSN_7ScaleInE0ELSP_0EEEEEENS4_6LayoutISC_NS5_IJNSA_ILi0EEEST_ST_EEEEENS5_IJNS4_10UnderscoreESW_SW_EEEEENS4_13SM90_TMA_LOADENS4_14ComposedLayoutINS4_7SwizzleILi2ELi4ELi3EEENS4_18smem_ptr_flag_bitsILi16EEENSS_INS5_IJNSA_ILi8EEESG_EEENS5_IJSG_SB_EEEEEEEvNS4_8identityESZ_S19_vS1A_EENS_8epilogue10collective18CollectiveEpilogueINS1C_23Sm100TmaWarpSpecializedILi4ELi2ELi32ELb1ELb0EEEJSH_NS5_IJNSS_ISE_SB_EES1H_EEESI_SJ_SI_SJ_NS1C_6fusion15FusionCallbacksIS1G_NS1J_17LinearCombinationISI_fSI_fLNS_15FloatRoundStyleE2EEESH_S1I_JEEENS4_5SM1004TMEM4LOAD26SM100_TMEM_LOAD_16dp256b8xESZ_NS10_INS11_ILi3ELi4ELi3EEES14_NSS_INS5_IJS15_SE_EEENS5_IJSE_SB_EEEEEEENS4_17SM75_U32x4_LDSM_NENS4_14SM90_TMA_STOREES1X_NS4_17SM90_U32x4_STSM_NENS4_39AutoVectorizingCopyWithAssumedAlignmentILi128EEEEEEvvEEEEvNT_6ParamsE:
[----:B------:R-:W1:Y:S01]  /*0000*/  LDC R1, c[0x0][0x37c] ;  /* 0x0000df00ff017b82 */ /* 0x000e620000000800 */
[----:B------:R-:W2:Y:S01]  /*0010*/  S2R R101, SR_TID.X ;  /* 0x0000000000657919 */ /* 0x000ea20000002100 */
[----:B------:R-:W3:Y:S01]  /*0020*/  LDCU.64 UR4, c[0x0][0x890] ;  /* 0x00011200ff0477ac */ /* 0x000ee20008000a00 */
[----:B------:R-:W-:Y:S02]  /*0030*/  PRMT R88, RZ, 0x7610, R88 ;  /* 0x00007610ff587816 */ /* 0x000fe40000000058 */
[----:B------:R-:W-:Y:S01]  /*0040*/  ELECT P5, URZ, PT ;  /* 0x0000000000ff782f */ /* 0x000fe200038a0000 */
[----:B------:R-:W4:Y:S01]  /*0050*/  LDCU.64 UR46, c[0x0][0x358] ;  /* 0x00006b00ff2e77ac */ /* 0x000f220008000a00 */
[----:B---3--:R-:W-:-:S04]  /*0060*/  UISETP.NE.U32.AND UP0, UPT, UR4, URZ, UPT ;  /* 0x000000ff0400728c */ /* 0x008fc8000bf05070 */
[----:B------:R-:W-:Y:S01]  /*0070*/  UISETP.NE.AND.EX UP0, UPT, UR5, URZ, UPT, UP0 ;  /* 0x000000ff0500728c */ /* 0x000fe2000bf05300 */
[----:B--2---:R-:W-:-:S05]  /*0080*/  SHF.R.U32.HI R93, RZ, 0x5, R101 ;  /* 0x00000005ff5d7819 */ /* 0x004fca0000011665 */
[----:B------:R-:W2:Y:S02]  /*0090*/  SHFL.IDX PT, R0, R93, RZ, 0x1f ;  /* 0x00001fff5d007589 */ /* 0x000ea400000e0000 */
[----:B--2---:R-:W-:Y:S01]  /*00a0*/  R2UR UR8, R0 ;  /* 0x00000000000872ca */ /* 0x004fe200000e0000 */
[----:B-1--4-:R-:W-:-:S14]  /*00b0*/  BRA.U UP0, `(.L_x_0) ;  /* 0x00000001002c7547 */ /* 0x012fdc000b800000 */
[----:B------:R-:W1:Y:S02]  /*00c0*/  LDCU.64 UR6, c[0x0][0x888] ;  /* 0x00011100ff0677ac */ /* 0x000e640008000a00 */
[----:B-1----:R-:W-:-:S04]  /*00d0*/  UISETP.NE.U32.AND UP0, UPT, UR6, URZ, UPT ;  /* 0x000000ff0600728c */ /* 0x002fc8000bf05070 */
[----:B------:R-:W-:-:S09]  /*00e0*/  UISETP.NE.AND.EX UP0, UPT, UR7, URZ, UPT, UP0 ;  /* 0x000000ff0700728c */ /* 0x000fd2000bf05300 */
[----:B------:R-:W-:Y:S05]  /*00f0*/  BRA.U !UP0, `(.L_x_1) ;  /* 0x0000000108107547 */ /* 0x000fea000b800000 */
[----:B------:R-:W1:Y:S02]  /*0100*/  LDC.64 R2, c[0x0][0x888] ;  /* 0x00022200ff027b82 */ /* 0x000e640000000a00 */
[----:B-1----:R1:W5:Y:S01]  /*0110*/  LDG.E R49, desc[UR46][R2.64] ;  /* 0x0000002e02317981 */ /* 0x002362000c1e1900 */
[----:B------:R-:W-:Y:S01]  /*0120*/  HFMA2 R88, -RZ, RZ, 0, 5.9604644775390625e-08 ;  /* 0x00000001ff587431 */ /* 0x000fe200000001ff */
[----:B------:R-:W-:Y:S05]  /*0130*/  BRA `(.L_x_0) ;  /* 0x00000000000c7947 */ /* 0x000fea0003800000 */
.L_x_1:
[----:B------:R-:W1:Y:S01]  /*0140*/  LDCU UR6, c[0x0][0x880] ;  /* 0x00011000ff0677ac */ /* 0x000e620008000800 */
[----:B------:R-:W-:Y:S01]  /*0150*/  HFMA2 R88, -RZ, RZ, 0, 5.9604644775390625e-08 ;  /* 0x00000001ff587431 */ /* 0x000fe200000001ff */
[----:B-1----:R-:W-:-:S07]  /*0160*/  MOV R49, UR6 ;  /* 0x0000000600317c02 */ /* 0x002fce0008000f00 */
.L_x_0:
[----:B------:R-:W2:Y:S02]  /*0170*/  LDCU.64 UR6, c[0x0][0x8b0] ;  /* 0x00011600ff0677ac */ /* 0x000ea40008000a00 */
[----:B--2---:R-:W-:-:S04]  /*0180*/  UISETP.NE.U32.AND UP0, UPT, UR6, URZ, UPT ;  /* 0x000000ff0600728c */ /* 0x004fc8000bf05070 */
[----:B------:R-:W-:-:S09]  /*0190*/  UISETP.NE.AND.EX UP0, UPT, UR7, URZ, UPT, UP0 ;  /* 0x000000ff0700728c */ /* 0x000fd2000bf05300 */
[----:B------:R-:W-:Y:S05]  /*01a0*/  BRA.U UP0, `(.L_x_2) ;  /* 0x0000000100247547 */ /* 0x000fea000b800000 */
[----:B------:R-:W2:Y:S02]  /*01b0*/  LDCU.64 UR6, c[0x0][0x8a8] ;  /* 0x00011500ff0677ac */ /* 0x000ea40008000a00 */
[----:B--2---:R-:W-:-:S04]  /*01c0*/  UISETP.NE.U32.AND UP0, UPT, UR6, URZ, UPT ;  /* 0x000000ff0600728c */ /* 0x004fc8000bf05070 */
[----:B------:R-:W-:-:S09]  /*01d0*/  UISETP.NE.AND.EX UP0, UPT, UR7, URZ, UPT, UP0 ;  /* 0x000000ff0700728c */ /* 0x000fd2000bf05300 */
[----:B------:R-:W-:Y:S05]  /*01e0*/  BRA.U !UP0, `(.L_x_3) ;  /* 0x00000001080c7547 */ /* 0x000fea000b800000 */
[----:B-1----:R-:W1:Y:S02]  /*01f0*/  LDC.64 R2, c[0x0][0x8a8] ;  /* 0x00022a00ff027b82 */ /* 0x002e640000000a00 */
[----:B-1----:R2:W5:Y:S01]  /*0200*/  LDG.E R47, desc[UR46][R2.64] ;  /* 0x0000002e022f7981 */ /* 0x002562000c1e1900 */
[----:B------:R-:W-:Y:S05]  /*0210*/  BRA `(.L_x_2) ;  /* 0x0000000000087947 */ /* 0x000fea0003800000 */
.L_x_3:
[----:B------:R-:W2:Y:S02]  /*0220*/  LDCU UR6, c[0x0][0x8a0] ;  /* 0x00011400ff0677ac */ /* 0x000ea40008000800 */
[----:B--2---:R-:W-:Y:S02]  /*0230*/  MOV R47, UR6 ;  /* 0x00000006002f7c02 */ /* 0x004fe40008000f00 */
.L_x_2:
[----:B------:R-:W-:Y:S01]  /*0240*/  IMAD.U32 R0, RZ, RZ, UR8 ;  /* 0x00000008ff007e24 */ /* 0x000fe2000f8e00ff */
[----:B------:R-:W-:Y:S04]  /*0250*/  BSSY.RECONVERGENT B0, `(.L_x_4) ;  /* 0x000000c000007945 */ /* 0x000fe80003800200 */
[C---:B------:R-:W-:Y:S02]  /*0260*/  ISETP.NE.OR P1, PT, R0.reuse, 0x1, !P5 ;  /* 0x000000010000780c */ /* 0x040fe40006f25670 */
[----:B------:R-:W-:-:S11]  /*0270*/  ISETP.NE.OR P0, PT, R0, 0x3, !P5 ;  /* 0x000000030000780c */ /* 0x000fd60006f05670 */
[----:B------:R-:W-:Y:S05]  /*0280*/  @P1 BRA `(.L_x_5) ;  /* 0x0000000000201947 */ /* 0x000fea0003800000 */
[----:B------:R-:W3:Y:S02]  /*0290*/  LDCU.64 UR6, c[0x0][0x348] ;  /* 0x00006900ff0677ac */ /* 0x000ee40008000a00 */
[----:B---3--:R-:W-:Y:S02]  /*02a0*/  UIADD3 UR10, UP1, UPT, UR6, 0x80, URZ ;  /* 0x00000080060a7890 */ /* 0x008fe4000ff3e0ff */
[----:B------:R-:W-:Y:S02]  /*02b0*/  UIADD3 UR6, UP0, UPT, UR6, 0x180, URZ ;  /* 0x0000018006067890 */ /* 0x000fe4000ff1e0ff */
[----:B------:R-:W-:Y:S02]  /*02c0*/  UIADD3.X UR11, UPT, UPT, URZ, UR7, URZ, UP1, !UPT ;  /* 0x00000007ff0b7290 */ /* 0x000fe40008ffe4ff */
[----:B------:R-:W-:-:S07]  /*02d0*/  UIADD3.X UR7, UPT, UPT, URZ, UR7, URZ, UP0, !UPT ;  /* 0x00000007ff077290 */ /* 0x000fce00087fe4ff */
[----:B------:R3:W-:Y:S02]  /*02e0*/  UTMACCTL.PF [UR10] ;  /* 0x000000000a0079b9 */ /* 0x0007e40008040000 */
[----:B------:R3:W-:Y:S02]  /*02f0*/  UTMACCTL.PF [UR6] ;  /* 0x00000000060079b9 */ /* 0x0007e40008040000 */
[----:B---3--:R-:W-:Y:S01]  /*0300*/  NOP ;  /* 0x0000000000007918 */ /* 0x008fe20000000000 */
.L_x_5:
[----:B------:R-:W-:Y:S05]  /*0310*/  BSYNC.RECONVERGENT B0 ;  /* 0x0000000000007941 */ /* 0x000fea0003800200 */
.L_x_4:
[----:B------:R-:W-:Y:S04]  /*0320*/  BSSY.RECONVERGENT B0, `(.L_x_6) ;  /* 0x000000a000007945 */ /* 0x000fe80003800200 */
        /* <DEDUP_REMOVED lines=9> */
.L_x_7:
[----:B------:R-:W-:Y:S05]  /*03c0*/  BSYNC.RECONVERGENT B0 ;  /* 0x0000000000007941 */ /* 0x000fea0003800200 */
.L_x_6:
[----:B------:R-:W3:Y:S01]  /*03d0*/  LDCU.64 UR6, c[0x0][0x888] ;  /* 0x00011100ff0677ac */ /* 0x000ee20008000a00 */
[----:B------:R-:W-:Y:S02]  /*03e0*/  UISETP.EQ.U32.AND UP1, UPT, UR4, URZ, UPT ;  /* 0x000000ff0400728c */ /* 0x000fe4000bf22070 */
[----:B------:R-:W-:Y:S02]  /*03f0*/  UPLOP3.LUT UP2, UPT, UPT, UPT, UPT, 0x80, 0x8 ;  /* 0x000000000008789c */ /* 0x000fe40003f4f070 */
[----:B---3--:R-:W-:-:S04]  /*0400*/  UISETP.NE.U32.AND UP0, UPT, UR6, URZ, UPT ;  /* 0x000000ff0600728c */ /* 0x008fc8000bf05070 */
[----:B------:R-:W-:-:S04]  /*0410*/  UISETP.NE.AND.EX UP0, UPT, UR7, URZ, UPT, UP0 ;  /* 0x000000ff0700728c */ /* 0x000fc8000bf05300 */
[----:B------:R-:W-:-:S04]  /*0420*/  UISETP.EQ.OR.EX UP3, UPT, UR5, URZ, !UP0, UP1 ;  /* 0x000000ff0500728c */ /* 0x000fc8000c762710 */
[----:B------:R-:W-:-:S05]  /*0430*/  UP2UR UR50, UPR, URZ, 0x8 ;  /* 0x00000008ff327883 */ /* 0x000fca0008000000 */
[----:B------:R-:W-:Y:S07]  /*0440*/  BRA.U !UP3, `(.L_x_8) ;  /* 0x000000010b207547 */ /* 0x000fee000b800000 */
[----:B------:R-:W-:Y:S01]  /*0450*/  UISETP.NE.U32.AND UP2, UPT, UR4, URZ, UPT ;  /* 0x000000ff0400728c */ /* 0x000fe2000bf45070 */
[----:B-----5:R-:W-:Y:S01]  /*0460*/  FSETP.NEU.AND P0, PT, R49, RZ, PT ;  /* 0x000000ff3100720b */ /* 0x020fe20003f0d000 */
[----:B------:R-:W-:Y:S02]  /*0470*/  USEL UR4, URZ, 0xffffffff, UP0 ;  /* 0xffffffffff047887 */ /* 0x000fe40008000000 */
[----:B------:R-:W-:-:S10]  /*0480*/  UISETP.NE.AND.EX UP2, UPT, UR5, URZ, UPT, UP2 ;  /* 0x000000ff0500728c */ /* 0x000fd4000bf45320 */
[----:B------:R-:W-:Y:S01]  /*0490*/  VOTEU.ANY UP1, P0 ;  /* 0x0000000000ff7886 */ /* 0x000fe20000020100 */
[----:B------:R-:W-:-:S04]  /*04a0*/  @!UP2 USEL UR4, URZ, 0xffffffff, UP1 ;  /* 0xffffffffff04a887 */ /* 0x000fc80008800000 */
[----:B------:R-:W-:-:S04]  /*04b0*/  ULOP3.LUT UR4, UR4, 0x1, URZ, 0xc0, !UPT ;  /* 0x0000000104047892 */ /* 0x000fc8000f8ec0ff */
[----:B------:R-:W-:-:S11]  /*04c0*/  UISETP.NE.U32.AND UP2, UPT, UR4, 0x1, UPT ;  /* 0x000000010400788c */ /* 0x000fd6000bf45070 */
.L_x_8:
[----:B-12---:R-:W1:Y:S01]  /*04d0*/  SHFL.IDX PT, R2, R93, RZ, 0x1f ;  /* 0x00001fff5d027589 */ /* 0x006e6200000e0000 */
[----:B------:R-:W-:-:S04]  /*04e0*/  UISETP.NE.AND UP1, UPT, UR8, 0x2, UPT ;  /* 0x000000020800788c */ /* 0x000fc8000bf25270 */
[----:B------:R-:W-:Y:S01]  /*04f0*/  USEL UR6, URZ, 0x1, UP1 ;  /* 0x00000001ff067887 */ /* 0x000fe20008800000 */
[----:B-1----:R-:W-:-:S13]  /*0500*/  ISETP.NE.AND P0, PT, R2, RZ, PT ;  /* 0x000000ff0200720c */ /* 0x002fda0003f05270 */
[----:B------:R-:W-:Y:S05]  /*0510*/  @P0 BRA `(.L_x_9) ;  /* 0x0000000000480947 */ /* 0x000fea0003800000 */
[----:B------:R-:W1:Y:S01]  /*0520*/  S2UR UR5, SR_CgaCtaId ;  /* 0x00000000000579c3 */ /* 0x000e620000008800 */
[----:B------:R-:W-:Y:S01]  /*0530*/  UMOV UR7, 0x400 ;  /* 0x0000040000077882 */ /* 0x000fe20000000000 */
[----:B------:R-:W-:Y:S01]  /*0540*/  UMOV UR4, 0x1 ;  /* 0x0000000100047882 */ /* 0x000fe20000000000 */
[----:B------:R-:W-:Y:S01]  /*0550*/  ELECT P0, URZ, PT ;  /* 0x0000000000ff782f */ /* 0x000fe20003800000 */
[----:B------:R-:W-:-:S04]  /*0560*/  UIADD3 UR10, UPT, UPT, -UR4, 0x100000, URZ ;  /* 0x00100000040a7890 */ /* 0x000fc8000fffe1ff */
[----:B------:R-:W-:Y:S02]  /*0570*/  USHF.L.U32 UR11, UR10, 0xb, URZ ;  /* 0x0000000b0a0b7899 */ /* 0x000fe400080006ff */
[----:B------:R-:W-:Y:S02]  /*0580*/  USHF.L.U32 UR10, UR10, 0x1, URZ ;  /* 0x000000010a0a7899 */ /* 0x000fe400080006ff */
[----:B-1----:R-:W-:Y:S01]  /*0590*/  ULEA UR5, UR5, UR7, 0x18 ;  /* 0x0000000705057291 */ /* 0x002fe2000f8ec0ff */
[----:B------:R-:W1:Y:S11]  /*05a0*/  FENCE.VIEW.ASYNC.S ;  /* 0x00000000000073c6 */ /* 0x000e760000000000 */
[----:B-1----:R1:W2:Y:S01]  /*05b0*/  SYNCS.EXCH.64 URZ, [UR5], UR10 ;  /* 0x0000000a05ff75b2 */ /* 0x0022a20008000100 */
[----:B------:R1:W3:Y:S01]  /*05c0*/  SYNCS.EXCH.64 URZ, [UR5+0x20], UR10 ;  /* 0x0000200a05ff75b2 */ /* 0x0002e20008000100 */
[----:B------:R1:W4:Y:S01]  /*05d0*/  SYNCS.EXCH.64 URZ, [UR5+0x8], UR10 ;  /* 0x0000080a05ff75b2 */ /* 0x0003220008000100 */
[----:B------:R1:W1:Y:S01]  /*05e0*/  SYNCS.EXCH.64 URZ, [UR5+0x28], UR10 ;  /* 0x0000280a05ff75b2 */ /* 0x0002620008000100 */
[----:B------:R1:W1:Y:S01]  /*05f0*/  SYNCS.EXCH.64 URZ, [UR5+0x10], UR10 ;  /* 0x0000100a05ff75b2 */ /* 0x0002620008000100 */
[----:B------:R1:W1:Y:S01]  /*0600*/  SYNCS.EXCH.64 URZ, [UR5+0x30], UR10 ;  /* 0x0000300a05ff75b2 */ /* 0x0002620008000100 */
[----:B------:R1:W1:Y:S01]  /*0610*/  SYNCS.EXCH.64 URZ, [UR5+0x18], UR10 ;  /* 0x0000180a05ff75b2 */ /* 0x0002620008000100 */
[----:B------:R1:W1:Y:S01]  /*0620*/  SYNCS.EXCH.64 URZ, [UR5+0x38], UR10 ;  /* 0x0000380a05ff75b2 */ /* 0x0002620008000100 */
[----:B------:R-:W-:Y:S01]  /*0630*/  NOP ;  /* 0x0000000000007918 */ /* 0x000fe20000000000 */
.L_x_9:
[----:B------:R-:W2:Y:S01]  /*0640*/  SHFL.IDX PT, R2, R93, RZ, 0x1f ;  /* 0x00001fff5d027589 */ /* 0x000ea200000e0000 */
[----:B------:R-:W-:Y:S01]  /*0650*/  NOP ;  /* 0x0000000000007918 */ /* 0x000fe20000000000 */
[----:B--2---:R-:W-:-:S13]  /*0660*/  ISETP.NE.AND P0, PT, R2, 0x1, PT ;  /* 0x000000010200780c */ /* 0x004fda0003f05270 */
[----:B------:R-:W-:Y:S05]  /*0670*/  @P0 BRA `(.L_x_10) ;  /* 0x0000000000580947 */ /* 0x000fea0003800000 */
[----:B------:R-:W2:Y:S01]  /*0680*/  S2UR UR7, SR_CgaCtaId ;  /* 0x00000000000779c3 */ /* 0x000ea20000008800 */
[----:B------:R-:W-:Y:S01]  /*0690*/  UMOV UR9, 0x400 ;  /* 0x0000040000097882 */ /* 0x000fe20000000000 */
[----:B-1----:R-:W-:Y:S01]  /*06a0*/  UMOV UR5, 0x20 ;  /* 0x0000002000057882 */ /* 0x002fe20000000000 */
[----:B------:R-:W-:Y:S01]  /*06b0*/  UMOV UR4, 0x80 ;  /* 0x0000008000047882 */ /* 0x000fe20000000000 */
[----:B------:R-:W-:-:S04]  /*06c0*/  UIADD3 UR10, UPT, UPT, -UR5, 0x100000, URZ ;  /* 0x00100000050a7890 */ /* 0x000fc8000fffe1ff */
[----:B------:R-:W-:Y:S02]  /*06d0*/  USHF.L.U32 UR11, UR10, 0xb, URZ ;  /* 0x0000000b0a0b7899 */ /* 0x000fe400080006ff */
[----:B------:R-:W-:Y:S02]  /*06e0*/  USHF.L.U32 UR10, UR10, 0x1, URZ ;  /* 0x000000010a0a7899 */ /* 0x000fe400080006ff */
[----:B------:R-:W-:-:S04]  /*06f0*/  UIADD3 UR4, UPT, UPT, -UR4, 0x100000, URZ ;  /* 0x0010000004047890 */ /* 0x000fc8000fffe1ff */
[----:B------:R-:W-:Y:S02]  /*0700*/  USHF.L.U32 UR5, UR4, 0xb, URZ ;  /* 0x0000000b04057899 */ /* 0x000fe400080006ff */
[----:B------:R-:W-:Y:S01]  /*0710*/  USHF.L.U32 UR4, UR4, 0x1, URZ ;  /* 0x0000000104047899 */ /* 0x000fe200080006ff */
[----:B------:R-:W-:Y:S01]  /*0720*/  ELECT P0, URZ, PT ;  /* 0x0000000000ff782f */ /* 0x000fe20003800000 */
[----:B--2---:R-:W-:Y:S01]  /*0730*/  ULEA UR7, UR7, UR9, 0x18 ;  /* 0x0000000907077291 */ /* 0x004fe2000f8ec0ff */
[----:B------:R-:W1:Y:S11]  /*0740*/  FENCE.VIEW.ASYNC.S ;  /* 0x00000000000073c6 */ /* 0x000e760000000000 */
[----:B-1----:R2:W1:Y:S01]  /*0750*/  SYNCS.EXCH.64 URZ, [UR7+0x40], UR10 ;  /* 0x0000400a07ff75b2 */ /* 0x0024620008000100 */
[----:B------:R2:W1:Y:S01]  /*0760*/  SYNCS.EXCH.64 URZ, [UR7+0x60], UR4 ;  /* 0x0000600407ff75b2 */ /* 0x0004620008000100 */
[----:B------:R2:W1:Y:S01]  /*0770*/  SYNCS.EXCH.64 URZ, [UR7+0x48], UR10 ;  /* 0x0000480a07ff75b2 */ /* 0x0004620008000100 */
[----:B------:R2:W1:Y:S01]  /*0780*/  SYNCS.EXCH.64 URZ, [UR7+0x68], UR4 ;  /* 0x0000680407ff75b2 */ /* 0x0004620008000100 */
[----:B------:R2:W1:Y:S01]  /*0790*/  SYNCS.EXCH.64 URZ, [UR7+0x50], UR10 ;  /* 0x0000500a07ff75b2 */ /* 0x0004620008000100 */
[----:B------:R2:W1:Y:S01]  /*07a0*/  SYNCS.EXCH.64 URZ, [UR7+0x70], UR4 ;  /* 0x0000700407ff75b2 */ /* 0x0004620008000100 */
[----:B------:R2:W1:Y:S01]  /*07b0*/  SYNCS.EXCH.64 URZ, [UR7+0x58], UR10 ;  /* 0x0000580a07ff75b2 */ /* 0x0004620008000100 */
[----:B------:R2:W1:Y:S02]  /*07c0*/  SYNCS.EXCH.64 URZ, [UR7+0x78], UR4 ;  /* 0x0000780407ff75b2 */ /* 0x0004640008000100 */
[----:B--2---:R-:W-:Y:S01]  /*07d0*/  NOP ;  /* 0x0000000000007918 */ /* 0x004fe20000000000 */
.L_x_10:
[----:B------:R-:W2:Y:S01]  /*07e0*/  SHFL.IDX PT, R2, R93, RZ, 0x1f ;  /* 0x00001fff5d027589 */ /* 0x000ea200000e0000 */
[----:B------:R-:W-:Y:S01]  /*07f0*/  NOP ;  /* 0x0000000000007918 */ /* 0x000fe20000000000 */
[----:B--2---:R-:W-:-:S13]  /*0800*/  ISETP.NE.AND P0, PT, R2, 0x3, PT ;  /* 0x000000030200780c */ /* 0x004fda0003f05270 */
[----:B------:R-:W-:Y:S05]  /*0810*/  @P0 BRA `(.L_x_11) ;  /* 0x0000000000300947 */ /* 0x000fea0003800000 */
[----:B-1----:R-:W1:Y:S01]  /*0820*/  S2UR UR5, SR_CgaCtaId ;  /* 0x00000000000579c3 */ /* 0x002e620000008800 */
        /* <DEDUP_REMOVED lines=8> */
[----:B-1----:R2:W1:Y:S01]  /*08b0*/  SYNCS.EXCH.64 URZ, [UR5+0x80], UR10 ;  /* 0x0000800a05ff75b2 */ /* 0x0024620008000100 */
[----:B------:R2:W1:Y:S02]  /*08c0*/  SYNCS.EXCH.64 URZ, [UR5+0x88], UR10 ;  /* 0x0000880a05ff75b2 */ /* 0x0004640008000100 */
[----:B--2---:R-:W-:Y:S01]  /*08d0*/  NOP ;  /* 0x0000000000007918 */ /* 0x004fe20000000000 */
.L_x_11:
[----:B------:R-:W2:Y:S01]  /*08e0*/  SHFL.IDX PT, R2, R93, RZ, 0x1f ;  /* 0x00001fff5d027589 */ /* 0x000ea200000e0000 */
[----:B------:R-:W-:Y:S01]  /*08f0*/  NOP ;  /* 0x0000000000007918 */ /* 0x000fe20000000000 */
[----:B--2---:R-:W-:-:S13]  /*0900*/  ISETP.NE.AND P0, PT, R2, 0x4, PT ;  /* 0x000000040200780c */ /* 0x004fda0003f05270 */
[----:B------:R-:W-:Y:S05]  /*0910*/  @P0 BRA `(.L_x_12) ;  /* 0x00000000004c0947 */ /* 0x000fea0003800000 */
[----:B-1----:R-:W1:Y:S01]  /*0920*/  S2UR UR5, SR_CgaCtaId ;  /* 0x00000000000579c3 */ /* 0x002e620000008800 */
[----:B------:R-:W-:Y:S01]  /*0930*/  UMOV UR9, 0x100 ;  /* 0x0000010000097882 */ /* 0x000fe20000000000 */
[----:B------:R-:W-:Y:S01]  /*0940*/  UMOV UR7, 0x400 ;  /* 0x0000040000077882 */ /* 0x000fe20000000000 */
[----:B------:R-:W-:Y:S01]  /*0950*/  USEL UR9, UR9, 0xe0, UP2 ;  /* 0x000000e009097887 */ /* 0x000fe20009000000 */
[----:B------:R-:W-:Y:S01]  /*0960*/  UMOV UR4, 0x1 ;  /* 0x0000000100047882 */ /* 0x000fe20000000000 */
[----:B------:R-:W-:Y:S01]  /*0970*/  ELECT P0, URZ, PT ;  /* 0x0000000000ff782f */ /* 0x000fe20003800000 */
[----:B------:R-:W-:-:S04]  /*0980*/  UIADD3 UR10, UPT, UPT, -UR4, 0x100000, URZ ;  /* 0x00100000040a7890 */ /* 0x000fc8000fffe1ff */
[----:B------:R-:W-:Y:S02]  /*0990*/  USHF.L.U32 UR11, UR10, 0xb, URZ ;  /* 0x0000000b0a0b7899 */ /* 0x000fe400080006ff */
[----:B------:R-:W-:Y:S02]  /*09a0*/  USHF.L.U32 UR10, UR10, 0x1, URZ ;  /* 0x000000010a0a7899 */ /* 0x000fe400080006ff */
[----:B------:R-:W-:-:S04]  /*09b0*/  UIADD3 UR12, UPT, UPT, -UR9, 0x100000, URZ ;  /* 0x00100000090c7890 */ /* 0x000fc8000fffe1ff */
[----:B------:R-:W-:Y:S02]  /*09c0*/  USHF.L.U32 UR13, UR12, 0xb, URZ ;  /* 0x0000000b0c0d7899 */ /* 0x000fe400080006ff */
[----:B------:R-:W-:Y:S02]  /*09d0*/  USHF.L.U32 UR12, UR12, 0x1, URZ ;  /* 0x000000010c0c7899 */ /* 0x000fe400080006ff */
[----:B-1----:R-:W-:Y:S01]  /*09e0*/  ULEA UR5, UR5, UR7, 0x18 ;  /* 0x0000000705057291 */ /* 0x002fe2000f8ec0ff */
[----:B------:R-:W1:Y:S11]  /*09f0*/  FENCE.VIEW.ASYNC.S ;  /* 0x00000000000073c6 */ /* 0x000e760000000000 */
[----:B-1----:R2:W1:Y:S01]  /*0a00*/  SYNCS.EXCH.64 URZ, [UR5+0x90], UR10 ;  /* 0x0000900a05ff75b2 */ /* 0x0024620008000100 */
[----:B------:R2:W1:Y:S01]  /*0a10*/  SYNCS.EXCH.64 URZ, [UR5+0xa0], UR12 ;  /* 0x0000a00c05ff75b2 */ /* 0x0004620008000100 */
[----:B------:R2:W1:Y:S01]  /*0a20*/  SYNCS.EXCH.64 URZ, [UR5+0x98], UR10 ;  /* 0x0000980a05ff75b2 */ /* 0x0004620008000100 */
[----:B------:R2:W1:Y:S02]  /*0a30*/  SYNCS.EXCH.64 URZ, [UR5+0xa8], UR12 ;  /* 0x0000a80c05ff75b2 */ /* 0x0004640008000100 */
[----:B--2---:R-:W-:Y:S01]  /*0a40*/  NOP ;  /* 0x0000000000007918 */ /* 0x004fe20000000000 */
.L_x_12:
        /* <DEDUP_REMOVED lines=26> */
.L_x_13:
        /* <DEDUP_REMOVED lines=18> */
.L_x_14:
[----:B-1----:R-:W1:Y:S01]  /*0d10*/  S2UR UR5, SR_CTAID.X ;  /* 0x00000000000579c3 */ /* 0x002e620000002500 */
[----:B------:R-:W-:-:S05]  /*0d20*/  CS2R.32 R87, SR_CgaSize ;  /* 0x0000000000577805 */ /* 0x000fca0000008a00 */
[----:B------:R-:W-:-:S05]  /*0d30*/  IMAD R87, R87, -0xa0, RZ ;  /* 0xffffff6057577824 */ /* 0x000fca00078e02ff */
[----:B------:R-:W-:-:S14]  /*0d40*/  R2UR UR9, R87 ;  /* 0x00000000570972ca */ /* 0x000fdc00000e0000 */
[----:B------:R-:W2:Y:S01]  /*0d50*/  LDCU UR9, c[0x0][UR9+0x2b0] ;  /* 0x00005600090977ac */ /* 0x000ea20008000800 */
[----:B------:R-:W-:Y:S01]  /*0d60*/  NOP ;  /* 0x0000000000007918 */ /* 0x000fe20000000000 */
[----:B------:R-:W-:-:S05]  /*0d70*/  CS2R.32 R87, SR_CgaSize ;  /* 0x0000000000577805 */ /* 0x000fca0000008a00 */
[----:B------:R-:W-:-:S05]  /*0d80*/  IMAD R87, R87, -0xa0, RZ ;  /* 0xffffff6057577824 */ /* 0x000fca00078e02ff */
[----:B------:R-:W-:-:S14]  /*0d90*/  R2UR UR7, R87 ;  /* 0x00000000570772ca */ /* 0x000fdc00000e0000 */
[----:B------:R-:W3:Y:S01]  /*0da0*/  LDCU UR7, c[0x0][UR7+0x2b4] ;  /* 0x00005680070777ac */ /* 0x000ee20008000800 */
[----:B------:R-:W4:Y:S08]  /*0db0*/  S2UR UR4, SR_CTAID.Y ;  /* 0x00000000000479c3 */ /* 0x000f300000002600 */
[----:B------:R-:W3:Y:S01]  /*0dc0*/  LDC R10, c[0x0][0xb24] ;  /* 0x0002c900ff0a7b82 */ /* 0x000ee20000000800 */
[----:B-1----:R-:W-:-:S02]  /*0dd0*/  I2FP.F32.U32 R87, UR5 ;  /* 0x0000000500577c45 */ /* 0x002fc40008201000 */
[----:B------:R-:W-:-:S05]  /*0de0*/  CS2R.32 R3, SR_CgaSize ;  /* 0x0000000000037805 */ /* 0x000fca0000008a00 */
[----:B------:R-:W-:-:S06]  /*0df0*/  IMAD R3, R3, -0xa0, RZ ;  /* 0xffffff6003037824 */ /* 0x000fcc00078e02ff */
[----:B------:R-:W1:Y:S01]  /*0e00*/  LDC R3, c[0x0][R3+0x2a0] ;  /* 0x0000a80003037b82 */ /* 0x000e620000000800 */
[----:B------:R-:W-:Y:S01]  /*0e10*/  MOV R15, UR5 ;  /* 0x00000005000f7c02 */ /* 0x000fe20008000f00 */
[----:B--2---:R-:W-:Y:S01]  /*0e20*/  FMUL R87, R87, UR9 ;  /* 0x0000000957577c20 */ /* 0x004fe20008400000 */
[----:B----4-:R-:W-:Y:S02]  /*0e30*/  I2FP.F32.U32 R86, UR4 ;  /* 0x0000000400567c45 */ /* 0x010fe40008201000 */
[----:B------:R-:W-:-:S05]  /*0e40*/  CS2R.32 R2, SR_CgaSize ;  /* 0x0000000000027805 */ /* 0x000fca0000008a00 */
[----:B------:R-:W-:-:S06]  /*0e50*/  IMAD R2, R2, -0xa0, RZ ;  /* 0xffffff6002027824 */ /* 0x000fcc00078e02ff */
[----:B------:R-:W2:Y:S01]  /*0e60*/  LDC R2, c[0x0][R2+0x2a4] ;  /* 0x0000a90002027b82 */ /* 0x000ea20000000800 */
[----:B------:R-:W-:Y:S01]  /*0e70*/  MOV R14, UR4 ;  /* 0x00000004000e7c02 */ /* 0x000fe20008000f00 */
[----:B------:R-:W4:Y:S01]  /*0e80*/  F2I.U32.TRUNC.NTZ R87, R87 ;  /* 0x0000005700577305 */ /* 0x000f22000020f000 */
[----:B---3--:R-:W-:-:S05]  /*0e90*/  FMUL R86, R86, UR7 ;  /* 0x0000000756567c20 */ /* 0x008fca0008400000 */
[----:B------:R-:W-:Y:S01]  /*0ea0*/  BAR.SYNC.DEFER_BLOCKING 0x0 ;  /* 0x0000000000007b1d */ /* 0x000fe20000010000 */
[----:B------:R-:W-:-:S05]  /*0eb0*/  ISETP.GE.AND P0, PT, R10, 0x1, PT ;  /* 0x000000010a00780c */ /* 0x000fca0003f06270 */
[----:B------:R-:W3:Y:S02]  /*0ec0*/  F2I.U32.TRUNC.NTZ R86, R86 ;  /* 0x0000005600567305 */ /* 0x000ee4000020f000 */
[----:B------:R-:W2:Y:S01]  /*0ed0*/  S2UR UR36, SR_CTAID.Z ;  /* 0x00000000002479c3 */ /* 0x000ea20000002700 */
[----:B----4-:R-:W-:-:S05]  /*0ee0*/  IADD3 R87, PT, PT, -R87, RZ, RZ ;  /* 0x000000ff57577210 */ /* 0x010fca0007ffe1ff */
[----:B-1----:R-:W-:Y:S01]  /*0ef0*/  IMAD R87, R3, R87, UR5 ;  /* 0x0000000503577e24 */ /* 0x002fe2000f8e0257 */
[----:B---3--:R-:W-:-:S05]  /*0f00*/  IADD3 R86, PT, PT, -R86, RZ, RZ ;  /* 0x000000ff56567210 */ /* 0x008fca0007ffe1ff */
[----:B--2---:R-:W-:Y:S01]  /*0f10*/  IMAD R86, R2, R86, UR4 ;  /* 0x0000000402567e24 */ /* 0x004fe2000f8e0256 */
[----:B------:R-:W-:Y:S06]  /*0f20*/  @!P0 BRA `(.L_x_15) ;  /* 0x0000000000b88947 */ /* 0x000fec0003800000 */
[----:B------:R-:W1:Y:S01]  /*0f30*/  LDC.64 R4, c[0x0][0xb18] ;  /* 0x0002c600ff047b82 */ /* 0x000e620000000a00 */
[----:B------:R-:W-:-:S07]  /*0f40*/  ISETP.NE.AND P0, PT, R10, 0x1, PT ;  /* 0x000000010a00780c */ /* 0x000fce0003f05270 */
[----:B------:R-:W2:Y:S08]  /*0f50*/  LDC R9, c[0x0][0xb0c] ;  /* 0x0002c300ff097b82 */ /* 0x000eb00000000800 */
[----:B------:R-:W3:Y:S08]  /*0f60*/  LDC R12, c[0x0][0x370] ;  /* 0x0000dc00ff0c7b82 */ /* 0x000ef00000000800 */
[----:B------:R-:W4:Y:S01]  /*0f70*/  LDC R11, c[0x0][0x374] ;  /* 0x0000dd00ff0b7b82 */ /* 0x000f220000000800 */
[----:B-1----:R-:W-:-:S07]  /*0f80*/  ISETP.NE.AND P1, PT, R4, 0x1, PT ;  /* 0x000000010400780c */ /* 0x002fce0003f25270 */
[----:B------:R-:W3:Y:S01]  /*0f90*/  LDC.64 R6, c[0x0][0xb10] ;  /* 0x0002c400ff067b82 */ /* 0x000ee20000000a00 */
[----:B--2---:R-:W-:-:S07]  /*0fa0*/  ISETP.NE.AND P2, PT, R9, 0x1, PT ;  /* 0x000000010900780c */ /* 0x004fce0003f45270 */
[----:B------:R-:W1:Y:S08]  /*0fb0*/  LDC R8, c[0x0][0xb20] ;  /* 0x0002c800ff087b82 */ /* 0x000e700000000800 */
[----:B------:R-:W2:Y:S01]  /*0fc0*/  LDC.64 R2, c[0x0][0xb28] ;  /* 0x0002ca00ff027b82 */ /* 0x000ea20000000a00 */
[----:B----4-:R-:W-:-:S04]  /*0fd0*/  IMAD.HI.U32 R13, R11, R5, RZ ;  /* 0x000000050b0d7227 */ /* 0x010fc800078e00ff */
[----:B------:R-:W-:-:S04]  /*0fe0*/  IMAD.HI.U32 R5, R14, R5, RZ ;  /* 0x000000050e057227 */ /* 0x000fc800078e00ff */
[----:B---3--:R-:W-:-:S05]  /*0ff0*/  IMAD.HI.U32 R16, R12, R6, RZ ;  /* 0x000000060c107227 */ /* 0x008fca00078e00ff */
[-C--:B------:R-:W-:Y:S01]  /*1000*/  @P2 SHF.R.U32.HI R12, RZ, R7.reuse, R16 ;  /* 0x00000007ff0c2219 */ /* 0x080fe20000011610 */
[----:B------:R-:W-:Y:S01]  /*1010*/  IMAD.HI.U32 R16, R15, R6, RZ ;  /* 0x000000060f107227 */ /* 0x000fe200078e00ff */
[-C--:B-1----:R-:W-:Y:S02]  /*1020*/  @P1 SHF.R.U32.HI R11, RZ, R8.reuse, R13 ;  /* 0x00000008ff0b1219 */ /* 0x082fe4000001160d */
[----:B------:R-:W-:Y:S02]  /*1030*/  SHF.R.U32.HI R5, RZ, R8, R5 ;  /* 0x00000008ff057219 */ /* 0x000fe40000011605 */
[----:B------:R-:W-:Y:S02]  /*1040*/  SHF.R.U32.HI R16, RZ, R7, R16 ;  /* 0x00000007ff107219 */ /* 0x000fe40000011610 */
[----:B------:R-:W-:Y:S01]  /*1050*/  SEL R5, R14, R5, !P1 ;  /* 0x000000050e057207 */ /* 0x000fe20004800000 */
[----:B--2---:R-:W-:Y:S01]  /*1060*/  IMAD.HI.U32 R13, R11, R2, RZ ;  /* 0x000000020b0d7227 */ /* 0x004fe200078e00ff */
[----:B------:R-:W-:-:S03]  /*1070*/  SEL R16, R15, R16, !P2 ;  /* 0x000000100f107207 */ /* 0x000fc60005000000 */
[----:B------:R-:W-:Y:S01]  /*1080*/  IMAD.HI.U32 R6, R12, R2, RZ ;  /* 0x000000020c067227 */ /* 0x000fe200078e00ff */
[----:B------:R-:W-:-:S04]  /*1090*/  @P0 SHF.R.U32.HI R11, RZ, R3, R13 ;  /* 0x00000003ff0b0219 */ /* 0x000fc8000001160d */
[----:B------:R-:W-:Y:S01]  /*10a0*/  @P0 SHF.R.U32.HI R12, RZ, R3, R6 ;  /* 0x00000003ff0c0219 */ /* 0x000fe20000011606 */
[----:B------:R-:W-:-:S04]  /*10b0*/  IMAD R11, R11, R10, RZ ;  /* 0x0000000a0b0b7224 */ /* 0x000fc800078e02ff */
[----:B------:R-:W-:Y:S01]  /*10c0*/  IMAD R6, R12, R10, RZ ;  /* 0x0000000a0c067224 */ /* 0x000fe200078e02ff */
[----:B------:R-:W-:-:S04]  /*10d0*/  ISETP.GE.AND P1, PT, R5, R11, PT ;  /* 0x0000000b0500720c */ /* 0x000fc80003f26270 */
[----:B------:R-:W-:Y:S01]  /*10e0*/  ISETP.GE.OR P1, PT, R16, R6, P1 ;  /* 0x000000061000720c */ /* 0x000fe20000f26670 */
[----:B------:R-:W-:-:S05]  /*10f0*/  IMAD.HI.U32 R6, R5, R2, RZ ;  /* 0x0000000205067227 */ /* 0x000fca00078e00ff */
[----:B------:R-:W-:-:S04]  /*1100*/  SHF.R.U32.HI R6, RZ, R3, R6 ;  /* 0x00000003ff067219 */ /* 0x000fc80000011606 */
[----:B------:R-:W-:-:S03]  /*1110*/  SEL R6, R5, R6, !P0 ;  /* 0x0000000605067207 */ /* 0x000fc60004000000 */
[----:B------:R-:W-:Y:S01]  /*1120*/  @!P1 IMAD.HI.U32 R7, R16, R2, RZ ;  /* 0x0000000210079227 */ /* 0x000fe200078e00ff */
[----:B------:R-:W-:-:S04]  /*1130*/  IADD3 R2, PT, PT, -R6, RZ, RZ ;  /* 0x000000ff06027210 */ /* 0x000fc80007ffe1ff */
[----:B------:R-:W-:Y:S01]  /*1140*/  @!P1 SHF.R.U32.HI R3, RZ, R3, R7 ;  /* 0x00000003ff039219 */ /* 0x000fe20000011607 */
[----:B------:R-:W-:Y:S01]  /*1150*/  IMAD R2, R10, R2, R5 ;  /* 0x000000020a027224 */ /* 0x000fe200078e0205 */
[----:B------:R-:W-:Y:S02]  /*1160*/  IADD3 R7, PT, PT, -R5, RZ, RZ ;  /* 0x000000ff05077210 */ /* 0x000fe40007ffe1ff */
[----:B------:R-:W-:-:S03]  /*1170*/  @!P1 SEL R3, R16, R3, !P0 ;  /* 0x0000000310039207 */ /* 0x000fc60004000000 */
[----:B------:R-:W-:Y:S02]  /*1180*/  IMAD R7, R4, R7, R14 ;  /* 0x0000000704077224 */ /* 0x000fe400078e020e */
[--C-:B------:R-:W-:Y:S02]  /*1190*/  @!P1 IMAD.IADD R6, R6, 0x1, -R3.reuse ;  /* 0x0000000106069824 */ /* 0x100fe400078e0a03 */
[----:B------:R-:W-:Y:S01]  /*11a0*/  @!P1 IMAD R3, R2, R12, R3 ;  /* 0x0000000c02039224 */ /* 0x000fe200078e0203 */
[----:B------:R-:W-:Y:S01]  /*11b0*/  IADD3 R2, PT, PT, -R16, RZ, RZ ;  /* 0x000000ff10027210 */ /* 0x000fe20007ffe1ff */
[----:B------:R-:W-:Y:S02]  /*11c0*/  @!P1 IMAD R5, R6, R10, R16 ;  /* 0x0000000a06059224 */ /* 0x000fe400078e0210 */
[----:B------:R-:W-:Y:S02]  /*11d0*/  @!P1 IMAD.MOV.U32 R16, RZ, RZ, R3 ;  /* 0x000000ffff109224 */ /* 0x000fe400078e0003 */
[----:B------:R-:W-:-:S02]  /*11e0*/  IMAD R2, R9, R2, R15 ;  /* 0x0000000209027224 */ /* 0x000fc400078e020f */
[----:B------:R-:W-:Y:S02]  /*11f0*/  IMAD R14, R5, R4, R7 ;  /* 0x00000004050e7224 */ /* 0x000fe400078e0207 */
[----:B------:R-:W-:Y:S02]  /*1200*/  IMAD R15, R16, R9, R2 ;  /* 0x00000009100f7224 */ /* 0x000fe400078e0202 */
.L_x_15:
[----:B------:R-:W1:Y:S01]  /*1210*/  LDCU UR4, c[0x0][0xb30] ;  /* 0x00016600ff0477ac */ /* 0x000e620008000800 */
[----:B------:R-:W2:Y:S08]  /*1220*/  S2UR UR37, SR_CgaCtaId ;  /* 0x00000000002579c3 */ /* 0x000eb00000008800 */
[----:B------:R-:W3:Y:S01]  /*1230*/  LDC R40, c[0x0][0xb24] ;  /* 0x0002c900ff287b82 */ /* 0x000ee20000000800 */
[----:B-1----:R-:W-:-:S09]  /*1240*/  UISETP.NE.AND UP1, UPT, UR4, 0x1, UPT ;  /* 0x000000010400788c */ /* 0x002fd2000bf25270 */
[----:B--2---:R-:W-:Y:S05]  /*1250*/  BRA.U UP1, `(.L_x_16) ;  /* 0x0000000101407547 */ /* 0x004fea000b800000 */
[----:B------:R-:W1:Y:S08]  /*1260*/  LDC.64 R4, c[0x0][0xb10] ;  /* 0x0002c400ff047b82 */ /* 0x000e700000000a00 */
[----:B------:R-:W2:Y:S08]  /*1270*/  LDC.64 R2, c[0x0][0xb18] ;  /* 0x0002c600ff027b82 */ /* 0x000eb00000000a00 */
[----:B------:R-:W4:Y:S08]  /*1280*/  LDC R6, c[0x0][0xb20] ;  /* 0x0002c800ff067b82 */ /* 0x000f300000000800 */
[----:B------:R-:W3:Y:S01]  /*1290*/  LDC R7, c[0x0][0xb0c] ;  /* 0x0002c300ff077b82 */ /* 0x000ee20000000800 */
[----:B-1----:R-:W-:-:S05]  /*12a0*/  IMAD.HI.U32 R4, R15, R4, RZ ;  /* 0x000000040f047227 */ /* 0x002fca00078e00ff */
[----:B------:R-:W-:Y:S01]  /*12b0*/  SHF.R.U32.HI R4, RZ, R5, R4 ;  /* 0x00000005ff047219 */ /* 0x000fe20000011604 */
[----:B--2---:R-:W-:Y:S01]  /*12c0*/  IMAD.HI.U32 R3, R14, R3, RZ ;  /* 0x000000030e037227 */ /* 0x004fe200078e00ff */
[----:B------:R-:W-:-:S04]  /*12d0*/  ISETP.NE.AND P0, PT, R2, 0x1, PT ;  /* 0x000000010200780c */ /* 0x000fc80003f05270 */
[----:B----4-:R-:W-:-:S04]  /*12e0*/  SHF.R.U32.HI R3, RZ, R6, R3 ;  /* 0x00000006ff037219 */ /* 0x010fc80000011603 */
[----:B------:R-:W-:Y:S02]  /*12f0*/  SEL R3, R14, R3, !P0 ;  /* 0x000000030e037207 */ /* 0x000fe40004000000 */
[----:B---3--:R-:W-:-:S04]  /*1300*/  ISETP.NE.AND P1, PT, R7, 0x1, PT ;  /* 0x000000010700780c */ /* 0x008fc80003f25270 */
[----:B------:R-:W-:-:S05]  /*1310*/  SEL R4, R15, R4, !P1 ;  /* 0x000000040f047207 */ /* 0x000fca0004800000 */
[----:B------:R-:W-:Y:S02]  /*1320*/  IMAD.IADD R5, R3, 0x1, -R4 ;  /* 0x0000000103057824 */ /* 0x000fe400078e0a04 */
[----:B------:R-:W-:Y:S02]  /*1330*/  IMAD.IADD R3, R4, 0x1, -R3 ;  /* 0x0000000104037824 */ /* 0x000fe400078e0a03 */
[----:B------:R-:W-:Y:S02]  /*1340*/  IMAD R15, R5, R7, R15 ;  /* 0x00000007050f7224 */ /* 0x000fe400078e020f */
[----:B------:R-:W-:-:S07]  /*1350*/  IMAD R14, R3, R2, R14 ;  /* 0x00000002030e7224 */ /* 0x000fce00078e020e */
.L_x_16:
[----:B------:R-:W-:Y:S01]  /*1360*/  BAR.SYNC.DEFER_BLOCKING 0x0 ;  /* 0x0000000000007b1d */ /* 0x000fe20000010000 */
[----:B------:R-:W-:Y:S01]  /*1370*/  UISETP.NE.AND UP1, UPT, UR8, 0x2, UPT ;  /* 0x000000020800788c */ /* 0x000fe2000bf25270 */
[----:B------:R-:W-:Y:S02]  /*1380*/  ISETP.NE.OR P5, PT, R0, 0x2, !P5 ;  /* 0x000000020000780c */ /* 0x000fe40006fa5670 */
[----:B------:R-:W-:-:S06]  /*1390*/  LOP3.LUT R2, R101, 0x1f, RZ, 0xc0, !PT ;  /* 0x0000001f65027812 */ /* 0x000fcc00078ec0ff */
[----:B------:R-:W-:Y:S05]  /*13a0*/  BRA.U UP1, `(.L_x_17) ;  /* 0x00000011015c7547 */ /* 0x000fea000b800000 */
[----:B------:R-:W1:Y:S01]  /*13b0*/  LDCU UR13, c[0x0][0x38c] ;  /* 0x00007180ff0d77ac */ /* 0x000e620008000800 */
[----:B------:R-:W2:Y:S01]  /*13c0*/  LDC R8, c[0x0][0x370] ;  /* 0x0000dc00ff087b82 */ /* 0x000ea20000000800 */
[----:B------:R-:W-:Y:S01]  /*13d0*/  PLOP3.LUT P1, PT, PT, PT, UP2, 0x80, 0x8 ;  /* 0x000000000008781c */ /* 0x000fe20003f2f028 */
[----:B------:R-:W-:Y:S01]  /*13e0*/  IMAD.MOV.U32 R17, RZ, RZ, 0x1 ;  /* 0x00000001ff117424 */ /* 0x000fe200078e00ff */
[----:B------:R-:W-:Y:S01]  /*13f0*/  ISETP.EQ.OR P4, PT, R2, RZ, P5 ;  /* 0x000000ff0200720c */ /* 0x000fe20002f82670 */
[----:B------:R-:W-:Y:S01]  /*1400*/  IMAD.MOV.U32 R16, RZ, RZ, RZ ;  /* 0x000000ffff107224 */ /* 0x000fe200078e00ff */
[----:B------:R-:W-:Y:S02]  /*1410*/  PLOP3.LUT P1, PT, P1, PT, PT, 0x8, 0x80 ;  /* 0x000000000080781c */ /* 0x000fe40000f2e170 */
[----:B------:R-:W-:Y:S01]  /*1420*/  CS2R R12, SRZ ;  /* 0x00000000000c7805 */ /* 0x000fe2000001ff00 */
[----:B------:R-:W-:Y:S01]  /*1430*/  IMAD.MOV.U32 R11, RZ, RZ, 0x1 ;  /* 0x00000001ff0b7424 */ /* 0x000fe200078e00ff */
[----:B------:R-:W4:Y:S01]  /*1440*/  LDC R0, c[0x0][0x374] ;  /* 0x0000dd00ff007b82 */ /* 0x000f220000000800 */
[----:B------:R-:W2:Y:S01]  /*1450*/  LDCU.64 UR22, c[0x0][0x348] ;  /* 0x00006900ff1677ac */ /* 0x000ea20008000a00 */
[----:B------:R-:W-:Y:S01]  /*1460*/  UMOV UR6, URZ ;  /* 0x000000ff00067c82 */ /* 0x000fe20008000000 */
[----:B-1----:R-:W-:-:S04]  /*1470*/  UIADD3 UR5, UPT, UPT, UR13, 0x1f, URZ ;  /* 0x0000001f0d057890 */ /* 0x002fc8000fffe0ff */
[----:B------:R-:W-:-:S04]  /*1480*/  USHF.R.S32.HI UR4, URZ, 0x1f, UR5 ;  /* 0x0000001fff047899 */ /* 0x000fc80008011405 */
[----:B------:R-:W-:-:S04]  /*1490*/  ULEA.HI UR4, UR4, UR5, URZ, 0x5 ;  /* 0x0000000504047291 */ /* 0x000fc8000f8f28ff */
[----:B------:R-:W-:Y:S02]  /*14a0*/  USHF.R.S32.HI UR15, URZ, 0x5, UR4 ;  /* 0x00000005ff0f7899 */ /* 0x000fe40008011404 */
[----:B------:R-:W-:Y:S02]  /*14b0*/  UIADD3 UR4, UPT, UPT, UR13, -0x1, URZ ;  /* 0xffffffff0d047890 */ /* 0x000fe4000fffe0ff */
[----:B------:R-:W-:Y:S02]  /*14c0*/  UISETP.LT.U32.AND UP0, UPT, UR15, 0x4, UPT ;  /* 0x000000040f00788c */ /* 0x000fe4000bf01070 */
[----:B------:R-:W-:Y:S02]  /*14d0*/  UISETP.GE.U32.AND UP1, UPT, UR4, -0x3f, UPT ;  /* 0xffffffc10400788c */ /* 0x000fe4000bf26070 */
[----:B------:R-:W-:Y:S02]  /*14e0*/  USEL UR14, UR15, 0x4, UP0 ;  /* 0x000000040f0e7887 */ /* 0x000fe40008000000 */
[----:B------:R-:W-:-:S02]  /*14f0*/  UIADD3 UR13, UPT, UPT, UR13, 0x3e, URZ ;  /* 0x0000003e0d0d7890 */ /* 0x000fc4000fffe0ff */
[----:B------:R-:W-:Y:S02]  /*1500*/  UIADD3 UR5, UPT, UPT, UR14, -0x1, URZ ;  /* 0xffffffff0e057890 */ /* 0x000fe4000fffe0ff */
[----:B------:R-:W-:-:S03]  /*1510*/  UIADD3 UR7, UPT, UPT, UR15, -UR14, URZ ;  /* 0x8000000e0f077290 */ /* 0x000fc6000fffe0ff */
[----:B------:R-:W-:-:S04]  /*1520*/  @UP1 UIADD3 UR5, UPT, UPT, UR14, URZ, URZ ;  /* 0x000000ff0e051290 */ /* 0x000fc8000fffe0ff */
[----:B--2---:R-:W-:-:S12]  /*1530*/  UIADD3 UR5, UPT, UPT, UR5, 0x1, URZ ;  /* 0x0000000105057890 */ /* 0x004fd8000fffe0ff */
.L_x_35:
[----:B------:R-:W-:Y:S01]  /*1540*/  UISETP.NE.AND UP0, UPT, UR37, URZ, UPT ;  /* 0x000000ff2500728c */ /* 0x000fe2000bf05270 */
[----:B------:R-:W1:Y:S08]  /*1550*/  S2UR UR37, SR_CgaCtaId ;  /* 0x00000000002579c3 */ /* 0x000e700000008800 */
[----:B------:R-:W-:Y:S05]  /*1560*/  BRA.U UP0, `(.L_x_18) ;  /* 0x0000000100347547 */ /* 0x000fea000b800000 */
[----:B------:R-:W2:Y:S01]  /*1570*/  S2R R2, SR_CgaCtaId ;  /* 0x0000000000027919 */ /* 0x000ea20000008800 */
[----:B------:R-:W-:-:S04]  /*1580*/  MOV R3, 0x400 ;  /* 0x0000040000037802 */ /* 0x000fc80000000f00 */
[----:B--2---:R-:W-:Y:S02]  /*1590*/  LEA R2, R2, R3, 0x18 ;  /* 0x0000000302027211 */ /* 0x004fe400078ec0ff */
[----:B------:R-:W-:-:S03]  /*15a0*/  SHF.L.U32 R3, R11, 0x1f, RZ ;  /* 0x0000001f0b037819 */ /* 0x000fc600000006ff */
[----:B------:R-:W-:-:S04]  /*15b0*/  IMAD R2, R12, 0x8, R2 ;  /* 0x000000080c027824 */ /* 0x000fc800078e0202 */
[----:B------:R-:W2:Y:S02]  /*15c0*/  SYNCS.PHASECHK.TRANS64.TRYWAIT P0, [R2+URZ+0x100], R3 ;  /* 0x00010003020075a7 */ /* 0x000ea400080011ff */
[----:B--2---:R-:W-:Y:S05]  /*15d0*/  @!P0 BRA `(.L_x_19) ;  /* 0x0000007400e88947 */ /* 0x004fea0003800000 */
.L_x_131:
[----:B------:R-:W-:Y:S01]  /*15e0*/  VIADD R12, R12, 0x1 ;  /* 0x000000010c0c7836 */ /* 0x000fe20000000000 */
[----:B------:R2:W-:Y:S04]  /*15f0*/  SYNCS.ARRIVE.TRANS64.A1T0 RZ, [R2+URZ+0xf0], RZ ;  /* 0x0000f0ff02ff79a7 */ /* 0x0005e800081000ff */
[----:B------:R-:W-:-:S04]  /*1600*/  ISETP.NE.AND P0, PT, R12, 0x2, PT ;  /* 0x000000020c00780c */ /* 0x000fc80003f05270 */
[----:B------:R-:W-:Y:S02]  /*1610*/  SEL R12, R12, RZ, P0 ;  /* 0x000000ff0c0c7207 */ /* 0x000fe40000000000 */
[----:B--2---:R-:W-:-:S04]  /*1620*/  SEL R2, RZ, 0x1, P0 ;  /* 0x00000001ff027807 */ /* 0x004fc80000000000 */
[----:B------:R-:W-:-:S07]  /*1630*/  LOP3.LUT R11, R11, R2, RZ, 0x3c, !PT ;  /* 0x000000020b0b7212 */ /* 0x000fce00078e3cff */
.L_x_18:
[----:B------:R-:W-:Y:S01]  /*1640*/  UMOV UR4, 0x400 ;  /* 0x0000040000047882 */ /* 0x000fe20000000000 */
[----:B------:R-:W-:Y:S01]  /*1650*/  SHF.L.U32 R2, R17, 0x1f, RZ ;  /* 0x0000001f11027819 */ /* 0x000fe200000006ff */
[----:B-1----:R-:W-:Y:S01]  /*1660*/  ULEA UR4, UR37, UR4, 0x18 ;  /* 0x0000000425047291 */ /* 0x002fe2000f8ec0ff */
[----:B------:R-:W-:Y:S01]  /*1670*/  R2UR UR35, R15 ;  /* 0x000000000f2372ca */ /* 0x000fe200000e0000 */
[----:B------:R-:W-:Y:S01]  /*1680*/  UISETP.GE.U32.AND UP0, UPT, UR13, 0x3f, UPT ;  /* 0x0000003f0d00788c */ /* 0x000fe2000bf06070 */
[----:B------:R-:W-:Y:S01]  /*1690*/  R2UR UR11, R14 ;  /* 0x000000000e0b72ca */ /* 0x000fe200000e0000 */
[----:B------:R-:W-:Y:S01]  /*16a0*/  ULEA UR8, UR6, UR4, 0x3 ;  /* 0x0000000406087291 */ /* 0x000fe2000f8e18ff */
[----:B------:R-:W-:-:S08]  /*16b0*/  UMOV UR24, URZ ;  /* 0x000000ff00187c82 */ /* 0x000fd00008000000 */
[----:B------:R1:W2:Y:S01]  /*16c0*/  SYNCS.PHASECHK.TRANS64.TRYWAIT P0, [UR8+0x20], R2 ;  /* 0x00002002ff0075a7 */ /* 0x0002a20008001108 */
[----:B------:R-:W-:Y:S02]  /*16d0*/  USHF.L.U32 UR35, UR35, 0x6, URZ ;  /* 0x0000000623237899 */ /* 0x000fe400080006ff */
[----:B------:R-:W-:Y:S01]  /*16e0*/  USHF.L.U32 UR11, UR11, 0x8, URZ ;  /* 0x000000080b0b7899 */ /* 0x000fe200080006ff */
[----:B------:R-:W-:Y:S11]  /*16f0*/  BRA.U !UP0, `(.L_x_20) ;  /* 0x0000000108a87547 */ /* 0x000ff6000b800000 */
[----:B------:R-:W-:Y:S01]  /*1700*/  UMOV UR16, URZ ;  /* 0x000000ff00107c82 */ /* 0x000fe20008000000 */
[----:B------:R-:W-:-:S05]  /*1710*/  UMOV UR17, UR6 ;  /* 0x0000000600117c82 */ /* 0x000fca0008000000 */
.L_x_25:
[----:B-1----:R-:W-:Y:S01]  /*1720*/  ULEA UR33, UR17, UR4, 0x3 ;  /* 0x0000000411217291 */ /* 0x002fe2000f8e18ff */
[----:B--2---:R-:W-:Y:S01]  /*1730*/  @!P5 MOV R3, 0x5000 ;  /* 0x000050000003d802 */ /* 0x004fe20000000f00 */
[----:B--2---:R-:W-:Y:S10]  /*1740*/  @P0 BRA `(.L_x_21) ;  /* 0x00000000000c0947 */ /* 0x004ff40003800000 */
[----:B------:R-:W-:-:S04]  /*1750*/  SHF.L.U32 R4, R17, 0x1f, RZ ;  /* 0x0000001f11047819 */ /* 0x000fc800000006ff */
[----:B------:R-:W2:Y:S02]  /*1760*/  SYNCS.PHASECHK.TRANS64.TRYWAIT P0, [UR33+0x20], R4 ;  /* 0x00002004ff0075a7 */ /* 0x000ea40008001121 */
[----:B--2---:R-:W-:Y:S05]  /*1770*/  @!P0 BRA `(.L_x_22) ;  /* 0x0000007400948947 */ /* 0x004fea0003800000 */
.L_x_21:
[----:B------:R2:W-:Y:S01]  /*1780*/  @!P5 SYNCS.ARRIVE.TRANS64 RZ, [UR33], R3 ;  /* 0x00000003ffffd9a7 */ /* 0x0005e20008000021 */
[----:B------:R-:W-:Y:S04]  /*1790*/  BSSY.RECONVERGENT B0, `(.L_x_23) ;  /* 0x0000003000007945 */ /* 0x000fe80003800200 */
[----:B------:R-:W-:Y:S05]  /*17a0*/  @P4 BRA `(.L_x_24) ;  /* 0x0000000000044947 */ /* 0x000fea0003800000 */
[----:B------:R-:W-:Y:S05]  /*17b0*/  BPT.TRAP 0x1 ;  /* 0x000000040000795c */ /* 0x000fea0000300000 */
.L_x_24:
[----:B------:R-:W-:Y:S05]  /*17c0*/  BSYNC.RECONVERGENT B0 ;  /* 0x0000000000007941 */ /* 0x000fea0003800200 */
.L_x_23:
[----:B------:R-:W-:Y:S02]  /*17d0*/  UIADD3 UR6, UPT, UPT, UR17, 0x1, URZ ;  /* 0x0000000111067890 */ /* 0x000fe4000fffe0ff */
[----:B------:R-:W-:Y:S02]  /*17e0*/  ULEA UR32, UR17, UR4, 0xc ;  /* 0x0000000411207291 */ /* 0x000fe4000f8e60ff */
[----:B------:R-:W-:Y:S02]  /*17f0*/  UISETP.NE.AND UP0, UPT, UR6, 0x4, UPT ;  /* 0x000000040600788c */ /* 0x000fe4000bf05270 */
[----:B------:R-:W-:Y:S02]  /*1800*/  UIADD3 UR26, UP1, UPT, UR22, 0x80, URZ ;  /* 0x00000080161a7890 */ /* 0x000fe4000ff3e0ff */
[----:B------:R-:W-:Y:S02]  /*1810*/  USEL UR9, URZ, 0x1, UP0 ;  /* 0x00000001ff097887 */ /* 0x000fe40008000000 */
[----:B------:R-:W-:-:S02]  /*1820*/  USEL UR6, UR6, URZ, UP0 ;  /* 0x000000ff06067287 */ /* 0x000fc40008000000 */
[----:B------:R-:W-:Y:S02]  /*1830*/  UIADD3 UR20, UP0, UPT, UR22, 0x180, URZ ;  /* 0x0000018016147890 */ /* 0x000fe4000ff1e0ff */
[----:B------:R-:W-:Y:S01]  /*1840*/  ULEA UR8, UR6, UR4, 0x3 ;  /* 0x0000000406087291 */ /* 0x000fe2000f8e18ff */
[----:B------:R-:W-:Y:S01]  /*1850*/  LOP3.LUT R17, R17, UR9, RZ, 0x3c, !PT ;  /* 0x0000000911117c12 */ /* 0x000fe2000f8e3cff */
[----:B------:R-:W-:Y:S02]  /*1860*/  USHF.L.U32 UR34, UR16, 0x5, URZ ;  /* 0x0000000510227899 */ /* 0x000fe400080006ff */
[----:B------:R-:W-:Y:S01]  /*1870*/  UIADD3.X UR27, UPT, UPT, URZ, UR23, URZ, UP1, !UPT ;  /* 0x00000017ff1b7290 */ /* 0x000fe20008ffe4ff */
[----:B-1----:R-:W-:Y:S01]  /*1880*/  SHF.L.U32 R2, R17, 0x1f, RZ ;  /* 0x0000001f11027819 */ /* 0x002fe200000006ff */
[----:B------:R-:W-:Y:S02]  /*1890*/  UIADD3 UR32, UPT, UPT, UR32, 0x8800, URZ ;  /* 0x0000880020207890 */ /* 0x000fe4000fffe0ff */
[----:B------:R-:W-:Y:S01]  /*18a0*/  UIADD3.X UR21, UPT, UPT, URZ, UR23, URZ, UP0, !UPT ;  /* 0x00000017ff157290 */ /* 0x000fe200087fe4ff */
[----:B------:R1:W1:Y:S01]  /*18b0*/  SYNCS.PHASECHK.TRANS64.TRYWAIT P0, [UR8+0x20], R2 ;  /* 0x00002002ff0075a7 */ /* 0x0002620008001108 */
[----:B------:R-:W-:Y:S01]  /*18c0*/  ULEA UR8, UR17, UR4, 0xe ;  /* 0x0000000411087291 */ /* 0x000fe2000f8e70ff */
[----:B------:R-:W-:Y:S01]  /*18d0*/  UMOV UR18, 0x0 ;  /* 0x0000000000127882 */ /* 0x000fe20000000000 */
[----:B------:R-:W-:-:S02]  /*18e0*/  UMOV UR19, 0x10000000 ;  /* 0x1000000000137882 */ /* 0x000fc40000000000 */
[----:B------:R-:W-:Y:S01]  /*18f0*/  UIADD3 UR8, UPT, UPT, UR8, 0xc800, URZ ;  /* 0x0000c80008087890 */ /* 0x000fe2000fffe0ff */
[----:B------:R1:W-:Y:S01]  /*1900*/  UTMALDG.3D [UR32], [UR26], desc[UR18] ;  /* 0x000012201a0075b4 */ /* 0x0003e20008011000 */
[----:B------:R-:W-:Y:S01]  /*1910*/  UMOV UR12, UR36 ;  /* 0x00000024000c7c82 */ /* 0x000fe20008000000 */
[----:B------:R-:W-:Y:S01]  /*1920*/  UMOV UR9, UR33 ;  /* 0x0000002100097c82 */ /* 0x000fe20008000000 */
[----:B------:R-:W-:Y:S01]  /*1930*/  UMOV UR10, UR34 ;  /* 0x00000022000a7c82 */ /* 0x000fe20008000000 */
[----:B------:R-:W-:Y:S01]  /*1940*/  UIADD3 UR16, UPT, UPT, UR16, 0x1, URZ ;  /* 0x0000000110107890 */ /* 0x000fe2000fffe0ff */
[----:B------:R-:W-:Y:S01]  /*1950*/  UMOV UR24, UR5 ;  /* 0x0000000500187c82 */ /* 0x000fe20008000000 */
[----:B------:R-:W-:Y:S02]  /*1960*/  UMOV UR17, UR6 ;  /* 0x0000000600117c82 */ /* 0x000fe40008000000 */
[----:B------:R1:W-:Y:S01]  /*1970*/  UTMALDG.3D [UR8], [UR20], desc[UR18] ;  /* 0x00001208140075b4 */ /* 0x0003e20008011000 */
[----:B------:R-:W-:-:S09]  /*1980*/  UISETP.NE.AND UP0, UPT, UR16, UR5, UPT ;  /* 0x000000051000728c */ /* 0x000fd2000bf05270 */
[----:B------:R-:W-:Y:S05]  /*1990*/  BRA.U UP0, `(.L_x_25) ;  /* 0xfffffffd00607547 */ /* 0x000fea000b83ffff */
.L_x_20:
[----:B-1----:R-:W-:Y:S01]  /*19a0*/  ULEA UR8, UR6, UR4, 0x3 ;  /* 0x0000000406087291 */ /* 0x002fe2000f8e18ff */
[----:B------:R-:W-:Y:S01]  /*19b0*/  SHF.L.U32 R2, R17, 0x1f, RZ ;  /* 0x0000001f11027819 */ /* 0x000fe200000006ff */
[----:B------:R-:W-:Y:S01]  /*19c0*/  @!P1 SYNCS.ARRIVE.TRANS64.A1T0 RZ, [UR4+0x88], RZ ;  /* 0x000088ffffff99a7 */ /* 0x000fe20008100004 */
[----:B------:R-:W-:-:S06]  /*19d0*/  UISETP.GT.AND UP0, UPT, UR15, UR14, UPT ;  /* 0x0000000e0f00728c */ /* 0x000fcc000bf04270 */
[----:B--2---:R1:W2:Y:S03]  /*19e0*/  SYNCS.PHASECHK.TRANS64.TRYWAIT P0, [UR8+0x20], R2 ;  /* 0x00002002ff0075a7 */ /* 0x0042a60008001108 */
[----:B------:R-:W-:Y:S05]  /*19f0*/  BRA.U !UP0, `(.L_x_26) ;  /* 0x0000000108ac7547 */ /* 0x000fea000b800000 */
[----:B------:R-:W-:Y:S01]  /*1a00*/  UIADD3 UR21, UPT, UPT, UR7, UR24, URZ ;  /* 0x0000001807157290 */ /* 0x000fe2000fffe0ff */
[----:B------:R-:W-:-:S11]  /*1a10*/  UMOV UR25, UR6 ;  /* 0x0000000600197c82 */ /* 0x000fd60008000000 */
.L_x_31:
[----:B-1----:R-:W-:Y:S01]  /*1a20*/  ULEA UR17, UR25, UR4, 0x3 ;  /* 0x0000000419117291 */ /* 0x002fe2000f8e18ff */
[----:B--2---:R-:W-:Y:S01]  /*1a30*/  @!P5 MOV R3, 0x5000 ;  /* 0x000050000003d802 */ /* 0x004fe20000000f00 */
[----:B--2---:R-:W-:Y:S10]  /*1a40*/  @P0 BRA `(.L_x_27) ;  /* 0x00000000000c0947 */ /* 0x004ff40003800000 */
[----:B------:R-:W-:-:S04]  /*1a50*/  SHF.L.U32 R4, R17, 0x1f, RZ ;  /* 0x0000001f11047819 */ /* 0x000fc800000006ff */
[----:B------:R-:W2:Y:S02]  /*1a60*/  SYNCS.PHASECHK.TRANS64.TRYWAIT P0, [UR17+0x20], R4 ;  /* 0x00002004ff0075a7 */ /* 0x000ea40008001111 */
[----:B--2---:R-:W-:Y:S05]  /*1a70*/  @!P0 BRA `(.L_x_28) ;  /* 0x0000007000ec8947 */ /* 0x004fea0003800000 */
.L_x_27:
[----:B------:R2:W-:Y:S01]  /*1a80*/  @!P5 SYNCS.ARRIVE.TRANS64 RZ, [UR17], R3 ;  /* 0x00000003ffffd9a7 */ /* 0x0005e20008000011 */
[----:B------:R-:W-:Y:S04]  /*1a90*/  BSSY.RECONVERGENT B0, `(.L_x_29) ;  /* 0x0000003000007945 */ /* 0x000fe80003800200 */
[----:B------:R-:W-:Y:S05]  /*1aa0*/  @P4 BRA `(.L_x_30) ;  /* 0x0000000000044947 */ /* 0x000fea0003800000 */
[----:B------:R-:W-:Y:S05]  /*1ab0*/  BPT.TRAP 0x1 ;  /* 0x000000040000795c */ /* 0x000fea0000300000 */
.L_x_30:
[----:B------:R-:W-:Y:S05]  /*1ac0*/  BSYNC.RECONVERGENT B0 ;  /* 0x0000000000007941 */ /* 0x000fea0003800200 */
.L_x_29:
        /* <DEDUP_REMOVED lines=10> */
[----:B------:R-:W-:Y:S01]  /*1b70*/  UIADD3 UR16, UPT, UPT, UR16, 0x8800, URZ ;  /* 0x0000880010107890 */ /* 0x000fe2000fffe0ff */
[----:B-1----:R-:W-:Y:S01]  /*1b80*/  SHF.L.U32 R2, R17, 0x1f, RZ ;  /* 0x0000001f11027819 */ /* 0x002fe200000006ff */
[----:B------:R-:W-:Y:S02]  /*1b90*/  UIADD3.X UR31, UPT, UPT, URZ, UR23, URZ, UP1, !UPT ;  /* 0x00000017ff1f7290 */ /* 0x000fe40008ffe4ff */
[----:B------:R-:W-:Y:S01]  /*1ba0*/  UIADD3.X UR29, UPT, UPT, URZ, UR23, URZ, UP0, !UPT ;  /* 0x00000017ff1d7290 */ /* 0x000fe200087fe4ff */
[----:B------:R1:W1:Y:S01]  /*1bb0*/  SYNCS.PHASECHK.TRANS64.TRYWAIT P0, [UR8+0x20], R2 ;  /* 0x00002002ff0075a7 */ /* 0x0002620008001108 */
[----:B------:R-:W-:Y:S01]  /*1bc0*/  ULEA UR8, UR25, UR4, 0xe ;  /* 0x0000000419087291 */ /* 0x000fe2000f8e70ff */
[----:B------:R-:W-:Y:S01]  /*1bd0*/  UMOV UR26, 0x0 ;  /* 0x00000000001a7882 */ /* 0x000fe20000000000 */
[----:B------:R-:W-:-:S02]  /*1be0*/  UMOV UR27, 0x10000000 ;  /* 0x10000000001b7882 */ /* 0x000fc40000000000 */
[----:B------:R-:W-:Y:S01]  /*1bf0*/  UIADD3 UR8, UPT, UPT, UR8, 0xc800, URZ ;  /* 0x0000c80008087890 */ /* 0x000fe2000fffe0ff */
[----:B------:R-:W-:Y:S01]  /*1c00*/  UMOV UR19, UR35 ;  /* 0x0000002300137c82 */ /* 0x000fe20008000000 */
[----:B------:R-:W-:Y:S01]  /*1c10*/  UMOV UR20, UR36 ;  /* 0x0000002400147c82 */ /* 0x000fe20008000000 */
[----:B------:R-:W-:Y:S01]  /*1c20*/  UMOV UR12, UR36 ;  /* 0x00000024000c7c82 */ /* 0x000fe20008000000 */
[----:B------:R-:W-:Y:S01]  /*1c30*/  UMOV UR9, UR17 ;  /* 0x0000001100097c82 */ /* 0x000fe20008000000 */
[----:B------:R-:W-:Y:S01]  /*1c40*/  UMOV UR10, UR18 ;  /* 0x00000012000a7c82 */ /* 0x000fe20008000000 */
[----:B------:R1:W-:Y:S01]  /*1c50*/  UTMALDG.3D [UR16], [UR30], desc[UR26] ;  /* 0x00001a101e0075b4 */ /* 0x0003e20008011000 */
[----:B------:R-:W-:Y:S01]  /*1c60*/  UIADD3 UR24, UPT, UPT, UR24, 0x1, URZ ;  /* 0x0000000118187890 */ /* 0x000fe2000fffe0ff */
[----:B------:R-:W-:-:S03]  /*1c70*/  UMOV UR25, UR6 ;  /* 0x0000000600197c82 */ /* 0x000fc60008000000 */
[----:B------:R-:W-:Y:S01]  /*1c80*/  UISETP.NE.AND UP0, UPT, UR24, UR21, UPT ;  /* 0x000000151800728c */ /* 0x000fe2000bf05270 */
[----:B------:R1:W-:Y:S08]  /*1c90*/  UTMALDG.3D [UR8], [UR28], desc[UR26] ;  /* 0x00001a081c0075b4 */ /* 0x0003f00008011000 */
[----:B------:R-:W-:Y:S05]  /*1ca0*/  BRA.U UP0, `(.L_x_31) ;  /* 0xfffffffd005c7547 */ /* 0x000fea000b83ffff */
.L_x_26:
[C---:B-1----:R-:W-:Y:S01]  /*1cb0*/  LEA R2, R16.reuse, UR4, 0x3 ;  /* 0x0000000410027c11 */ /* 0x042fe2000f8e18ff */
[----:B------:R-:W-:Y:S01]  /*1cc0*/  NOP ;  /* 0x0000000000007918 */ /* 0x000fe20000000000 */
[----:B--2---:R-:W-:Y:S02]  /*1cd0*/  SHF.L.U32 R3, R13, 0x1f, RZ ;  /* 0x0000001f0d037819 */ /* 0x004fe400000006ff */
[----:B------:R-:W-:Y:S02]  /*1ce0*/  LEA R4, R16, UR4, 0x4 ;  /* 0x0000000410047c11 */ /* 0x000fe4000f8e20ff */
[----:B------:R-:W1:Y:S02]  /*1cf0*/  SYNCS.PHASECHK.TRANS64.TRYWAIT P0, [R2+URZ+0x90], R3 ;  /* 0x00009003020075a7 */ /* 0x000e6400080011ff */
[----:B-1----:R-:W-:Y:S05]  /*1d00*/  @!P0 BRA `(.L_x_32) ;  /* 0x0000007000608947 */ /* 0x002fea0003800000 */
.L_x_134:
[----:B------:R-:W2:Y:S01]  /*1d10*/  LDS.128 R4, [R4+0x120] ;  /* 0x0001200004047984 */ /* 0x000ea20000000c00 */
[----:B---3--:R-:W-:Y:S01]  /*1d20*/  ISETP.GE.AND P0, PT, R40, 0x1, PT ;  /* 0x000000012800780c */ /* 0x008fe20003f06270 */
[----:B-1----:R-:W-:Y:S01]  /*1d30*/  VIADD R2, R2, 0xa0 ;  /* 0x000000a002027836 */ /* 0x002fe20000000000 */
[----:B------:R-:W-:Y:S01]  /*1d40*/  @!PT LDS RZ, [RZ] ;  /* 0x00000000fffff984 */ /* 0x000fe20000000800 */
[----:B------:R-:W-:Y:S01]  /*1d50*/  @!PT LDS RZ, [RZ] ;  /* 0x00000000fffff984 */ /* 0x000fe20000000800 */
[----:B------:R-:W-:Y:S01]  /*1d60*/  @!PT LDS RZ, [RZ] ;  /* 0x00000000fffff984 */ /* 0x000fe20000000800 */
[----:B------:R-:W-:Y:S01]  /*1d70*/  @!PT LDS RZ, [RZ] ;  /* 0x00000000fffff984 */ /* 0x000fe20000000800 */
[----:B------:R1:W-:Y:S06]  /*1d80*/  MEMBAR.ALL.CTA ;  /* 0x0000000000007992 */ /* 0x0003ec0000008000 */
[----:B-1----:R-:W1:Y:S01]  /*1d90*/  FENCE.VIEW.ASYNC.S ;  /* 0x00000000000073c6 */ /* 0x002e620000000000 */
[----:B------:R-:W-:-:S04]  /*1da0*/  PRMT R2, RZ, 0x654, R2 ;  /* 0x00000654ff027816 */ /* 0x000fc80000000002 */
[----:B-1----:R1:W-:Y:S01]  /*1db0*/  SYNCS.ARRIVE.TRANS64.RED.A1T0 RZ, [R2+URZ], RZ ;  /* 0x000000ff02ff79a7 */ /* 0x0023e200081004ff */
[----:B--2---:R-:W-:-:S13]  /*1dc0*/  LOP3.LUT P2, RZ, R6, 0x1, RZ, 0xc0, !PT ;  /* 0x0000000106ff7812 */ /* 0x004fda000784c0ff */
[----:B------:R-:W-:Y:S01]  /*1dd0*/  @P2 SHF.R.U32.HI R3, RZ, 0x10, R5 ;  /* 0x00000010ff032819 */ /* 0x000fe20000011605 */
[----:B------:R-:W-:Y:S01]  /*1de0*/  VOTEU.ANY UP0, P2 ;  /* 0x0000000000ff7886 */ /* 0x000fe20001000100 */
[----:B------:R-:W-:Y:S02]  /*1df0*/  @P2 MOV R10, R4 ;  /* 0x00000004000a2202 */ /* 0x000fe40000000f00 */
[----:B------:R-:W-:Y:S02]  /*1e00*/  @P2 R2UR.BROADCAST UR8, R3 ;  /* 0x00000000030822ca */ /* 0x000fe400008e0000 */
[----:B------:R-:W-:-:S11]  /*1e10*/  @P2 LOP3.LUT R9, R5, 0xffff, RZ, 0xc0, !PT ;  /* 0x0000ffff05092812 */ /* 0x000fd600078ec0ff */
[----:B------:R-:W-:Y:S01]  /*1e20*/  @UP0 UMOV UR36, UR8 ;  /* 0x0000000800240c82 */ /* 0x000fe20008000000 */
[----:B-1----:R-:W-:Y:S05]  /*1e30*/  @!P0 BRA `(.L_x_33) ;  /* 0x0000000000b88947 */ /* 0x002fea0003800000 */
[----:B------:R-:W4:Y:S01]  /*1e40*/  LDC.64 R4, c[0x0][0xb18] ;  /* 0x0002c600ff047b82 */ /* 0x000f220000000a00 */
[----:B------:R-:W-:-:S07]  /*1e50*/  ISETP.NE.AND P3, PT, R40, 0x1, PT ;  /* 0x000000012800780c */ /* 0x000fce0003f65270 */
[----:B------:R-:W1:Y:S08]  /*1e60*/  LDC.64 R6, c[0x0][0xb10] ;  /* 0x0002c400ff067b82 */ /* 0x000e700000000a00 */
[----:B------:R-:W2:Y:S08]  /*1e70*/  LDC R14, c[0x0][0xb20] ;  /* 0x0002c800ff0e7b82 */ /* 0x000eb00000000800 */
[----:B------:R-:W3:Y:S01]  /*1e80*/  LDC R15, c[0x0][0xb0c] ;  /* 0x0002c300ff0f7b82 */ /* 0x000ee20000000800 */
[----:B----4-:R-:W-:Y:S01]  /*1e90*/  IMAD.HI.U32 R19, R0, R5, RZ ;  /* 0x0000000500137227 */ /* 0x010fe200078e00ff */
[----:B------:R-:W-:-:S03]  /*1ea0*/  ISETP.NE.AND P0, PT, R4, 0x1, PT ;  /* 0x000000010400780c */ /* 0x000fc60003f05270 */
[----:B------:R-:W-:-:S03]  /*1eb0*/  IMAD.HI.U32 R5, R9, R5, RZ ;  /* 0x0000000509057227 */ /* 0x000fc600078e00ff */
[----:B------:R-:W4:Y:S01]  /*1ec0*/  LDC.64 R2, c[0x0][0xb28] ;  /* 0x0002ca00ff027b82 */ /* 0x000f220000000a00 */
[----:B-1----:R-:W-:-:S04]  /*1ed0*/  IMAD.HI.U32 R20, R8, R6, RZ ;  /* 0x0000000608147227 */ /* 0x002fc800078e00ff */
[----:B------:R-:W-:Y:S01]  /*1ee0*/  IMAD.HI.U32 R21, R10, R6, RZ ;  /* 0x000000060a157227 */ /* 0x000fe200078e00ff */
[----:B------:R-:W-:Y:S02]  /*1ef0*/  SHF.R.U32.HI R20, RZ, R7, R20 ;  /* 0x00000007ff147219 */ /* 0x000fe40000011614 */
[-C--:B--2---:R-:W-:Y:S02]  /*1f00*/  SHF.R.U32.HI R19, RZ, R14.reuse, R19 ;  /* 0x0000000eff137219 */ /* 0x084fe40000011613 */
[----:B------:R-:W-:Y:S02]  /*1f10*/  SHF.R.U32.HI R5, RZ, R14, R5 ;  /* 0x0000000eff057219 */ /* 0x000fe40000011605 */
[----:B------:R-:W-:Y:S02]  /*1f20*/  SEL R19, R0, R19, !P0 ;  /* 0x0000001300137207 */ /* 0x000fe40004000000 */
[----:B------:R-:W-:Y:S02]  /*1f30*/  SHF.R.U32.HI R21, RZ, R7, R21 ;  /* 0x00000007ff157219 */ /* 0x000fe40000011615 */
[----:B---3--:R-:W-:-:S02]  /*1f40*/  ISETP.NE.AND P1, PT, R15, 0x1, PT ;  /* 0x000000010f00780c */ /* 0x008fc40003f25270 */
[----:B------:R-:W-:Y:S02]  /*1f50*/  SEL R5, R9, R5, !P0 ;  /* 0x0000000509057207 */ /* 0x000fe40004000000 */
[----:B------:R-:W-:Y:S02]  /*1f60*/  SEL R20, R8, R20, !P1 ;  /* 0x0000001408147207 */ /* 0x000fe40004800000 */
[----:B------:R-:W-:Y:S01]  /*1f70*/  SEL R21, R10, R21, !P1 ;  /* 0x000000150a157207 */ /* 0x000fe20004800000 */
[----:B----4-:R-:W-:-:S04]  /*1f80*/  IMAD.HI.U32 R18, R19, R2, RZ ;  /* 0x0000000213127227 */ /* 0x010fc800078e00ff */
        /* <DEDUP_REMOVED lines=10> */
[----:B------:R-:W-:-:S04]  /*2030*/  @!P0 IMAD.HI.U32 R7, R21, R2, RZ ;  /* 0x0000000215078227 */ /* 0x000fc800078e00ff */
[----:B------:R-:W-:Y:S01]  /*2040*/  IMAD.MOV R2, RZ, RZ, -R6 ;  /* 0x000000ffff027224 */ /* 0x000fe200078e0a06 */
[----:B------:R-:W-:Y:S02]  /*2050*/  @!P0 SHF.R.U32.HI R3, RZ, R3, R7 ;  /* 0x00000003ff038219 */ /* 0x000fe40000011607 */
[----:B------:R-:W-:Y:S01]  /*2060*/  IADD3 R7, PT, PT, -R5, RZ, RZ ;  /* 0x000000ff05077210 */ /* 0x000fe20007ffe1ff */
[----:B------:R-:W-:Y:S01]  /*2070*/  IMAD R2, R40, R2, R5 ;  /* 0x0000000228027224 */ /* 0x000fe200078e0205 */
        /* <DEDUP_REMOVED lines=10> */
.L_x_33:
[----:B------:R-:W1:Y:S02]  /*2120*/  LDCU UR8, c[0x0][0xb30] ;  /* 0x00016600ff0877ac */ /* 0x000e640008000800 */
[----:B-1----:R-:W-:-:S09]  /*2130*/  UISETP.NE.AND UP0, UPT, UR8, 0x1, UPT ;  /* 0x000000010800788c */ /* 0x002fd2000bf05270 */
[----:B------:R-:W-:Y:S05]  /*2140*/  BRA.U UP0, `(.L_x_34) ;  /* 0x0000000100407547 */ /* 0x000fea000b800000 */
[----:B------:R-:W1:Y:S08]  /*2150*/  LDC.64 R4, c[0x0][0xb10] ;  /* 0x0002c400ff047b82 */ /* 0x000e700000000a00 */
[----:B------:R-:W2:Y:S08]  /*2160*/  LDC.64 R2, c[0x0][0xb18] ;  /* 0x0002c600ff027b82 */ /* 0x000eb00000000a00 */
[----:B------:R-:W3:Y:S08]  /*2170*/  LDC R6, c[0x0][0xb20] ;  /* 0x0002c800ff067b82 */ /* 0x000ef00000000800 */
[----:B------:R-:W4:Y:S01]  /*2180*/  LDC R7, c[0x0][0xb0c] ;  /* 0x0002c300ff077b82 */ /* 0x000f220000000800 */
[----:B-1----:R-:W-:-:S05]  /*2190*/  IMAD.HI.U32 R4, R10, R4, RZ ;  /* 0x000000040a047227 */ /* 0x002fca00078e00ff */
[----:B------:R-:W-:Y:S01]  /*21a0*/  SHF.R.U32.HI R4, RZ, R5, R4 ;  /* 0x00000005ff047219 */ /* 0x000fe20000011604 */
[----:B--2---:R-:W-:Y:S01]  /*21b0*/  IMAD.HI.U32 R3, R9, R3, RZ ;  /* 0x0000000309037227 */ /* 0x004fe200078e00ff */
[----:B------:R-:W-:-:S04]  /*21c0*/  ISETP.NE.AND P0, PT, R2, 0x1, PT ;  /* 0x000000010200780c */ /* 0x000fc80003f05270 */
[----:B---3--:R-:W-:-:S04]  /*21d0*/  SHF.R.U32.HI R3, RZ, R6, R3 ;  /* 0x00000006ff037219 */ /* 0x008fc80000011603 */
[----:B------:R-:W-:Y:S02]  /*21e0*/  SEL R3, R9, R3, !P0 ;  /* 0x0000000309037207 */ /* 0x000fe40004000000 */
[----:B----4-:R-:W-:-:S04]  /*21f0*/  ISETP.NE.AND P1, PT, R7, 0x1, PT ;  /* 0x000000010700780c */ /* 0x010fc80003f25270 */
[----:B------:R-:W-:-:S05]  /*2200*/  SEL R4, R10, R4, !P1 ;  /* 0x000000040a047207 */ /* 0x000fca0004800000 */
[----:B------:R-:W-:Y:S02]  /*2210*/  IMAD.IADD R5, R3, 0x1, -R4 ;  /* 0x0000000103057824 */ /* 0x000fe400078e0a04 */
[----:B------:R-:W-:Y:S02]  /*2220*/  IMAD.IADD R3, R4, 0x1, -R3 ;  /* 0x0000000104037824 */ /* 0x000fe400078e0a03 */
[----:B------:R-:W-:Y:S02]  /*2230*/  IMAD R10, R5, R7, R10 ;  /* 0x00000007050a7224 */ /* 0x000fe400078e020a */
[----:B------:R-:W-:-:S07]  /*2240*/  IMAD R9, R3, R2, R9 ;  /* 0x0000000203097224 */ /* 0x000fce00078e0209 */
.L_x_34:
[----:B------:R-:W-:Y:S01]  /*2250*/  VIADD R16, R16, 0x1 ;  /* 0x0000000110107836 */ /* 0x000fe20000000000 */
[----:B------:R-:W-:Y:S01]  /*2260*/  PLOP3.LUT P1, PT, PT, PT, PT, 0x80, 0x8 ;  /* 0x000000000008781c */ /* 0x000fe20003f2f070 */
[----:B------:R-:W-:Y:S02]  /*2270*/  IMAD.IADD R15, R10, 0x1, R87 ;  /* 0x000000010a0f7824 */ /* 0x000fe400078e0257 */
[----:B------:R-:W-:Y:S01]  /*2280*/  IMAD.IADD R14, R9, 0x1, R86 ;  /* 0x00000001090e7824 */ /* 0x000fe200078e0256 */
[----:B------:R-:W-:-:S04]  /*2290*/  ISETP.NE.AND P0, PT, R16, 0x2, PT ;  /* 0x000000021000780c */ /* 0x000fc80003f05270 */
[----:B------:R-:W-:Y:S02]  /*22a0*/  SEL R2, RZ, 0x1, P0 ;  /* 0x00000001ff027807 */ /* 0x000fe40000000000 */
[----:B------:R-:W-:Y:S02]  /*22b0*/  SEL R16, R16, RZ, P0 ;  /* 0x000000ff10107207 */ /* 0x000fe40000000000 */
[----:B------:R-:W-:Y:S01]  /*22c0*/  LOP3.LUT R13, R13, R2, RZ, 0x3c, !PT ;  /* 0x000000020d0d7212 */ /* 0x000fe200078e3cff */
[----:B------:R-:W-:Y:S06]  /*22d0*/  @P2 BRA `(.L_x_35) ;  /* 0xfffffff000982947 */ /* 0x000fec000383ffff */
[----:B------:R-:W-:Y:S01]  /*22e0*/  UIADD3 UR4, UPT, UPT, UR4, 0x20, URZ ;  /* 0x0000002004047890 */ /* 0x000fe2000fffe0ff */
[----:B------:R-:W-:-:S03]  /*22f0*/  SHF.L.U32 R2, R17, 0x1f, RZ ;  /* 0x0000001f11027819 */ /* 0x000fc600000006ff */
[----:B------:R-:W-:-:S09]  /*2300*/  ULEA UR5, UR6, UR4, 0x3 ;  /* 0x0000000406057291 */ /* 0x000fd2000f8e18ff */
[----:B------:R-:W1:Y:S02]  /*2310*/  SYNCS.PHASECHK.TRANS64.TRYWAIT P0, [UR5], R2 ;  /* 0x00000002ff0075a7 */ /* 0x000e640008001105 */
[----:B-1----:R-:W-:Y:S05]  /*2320*/  @!P0 BRA `(.L_x_36) ;  /* 0x0000006800ec8947 */ /* 0x002fea0003800000 */
.L_x_136:
[----:B------:R-:W-:-:S04]  /*2330*/  UIADD3 UR6, UPT, UPT, UR6, 0x1, URZ ;  /* 0x0000000106067890 */ /* 0x000fc8000fffe0ff */
[----:B------:R-:W-:-:S04]  /*2340*/  UISETP.NE.AND UP0, UPT, UR6, 0x4, UPT ;  /* 0x000000040600788c */ /* 0x000fc8000bf05270 */
[----:B------:R-:W-:Y:S02]  /*2350*/  USEL UR7, URZ, 0x1, UP0 ;  /* 0x00000001ff077887 */ /* 0x000fe40008000000 */
[----:B------:R-:W-:-:S04]  /*2360*/  USEL UR6, UR6, URZ, UP0 ;  /* 0x000000ff06067287 */ /* 0x000fc80008000000 */
[----:B------:R-:W-:Y:S01]  /*2370*/  ULEA UR5, UR6, UR4, 0x3 ;  /* 0x0000000406057291 */ /* 0x000fe2000f8e18ff */
[----:B-1----:R-:W-:-:S04]  /*2380*/  LOP3.LUT R2, R17, UR7, RZ, 0x3c, !PT ;  /* 0x0000000711027c12 */ /* 0x002fc8000f8e3cff */
[----:B------:R-:W-:-:S04]  /*2390*/  SHF.L.U32 R3, R2, 0x1f, RZ ;  /* 0x0000001f02037819 */ /* 0x000fc800000006ff */
[----:B------:R-:W1:Y:S02]  /*23a0*/  SYNCS.PHASECHK.TRANS64.TRYWAIT P0, [UR5], R3 ;  /* 0x00000003ff0075a7 */ /* 0x000e640008001105 */
[----:B-1----:R-:W-:Y:S05]  /*23b0*/  @!P0 BRA `(.L_x_37) ;  /* 0x0000006800e08947 */ /* 0x002fea0003800000 */
.L_x_138:
[----:B------:R-:W-:-:S04]  /*23c0*/  UIADD3 UR6, UPT, UPT, UR6, 0x1, URZ ;  /* 0x0000000106067890 */ /* 0x000fc8000fffe0ff */
[----:B------:R-:W-:-:S04]  /*23d0*/  UISETP.NE.AND UP0, UPT, UR6, 0x4, UPT ;  /* 0x000000040600788c */ /* 0x000fc8000bf05270 */
[----:B------:R-:W-:Y:S02]  /*23e0*/  USEL UR7, URZ, 0x1, UP0 ;  /* 0x00000001ff077887 */ /* 0x000fe40008000000 */
[----:B------:R-:W-:-:S04]  /*23f0*/  USEL UR6, UR6, URZ, UP0 ;  /* 0x000000ff06067287 */ /* 0x000fc80008000000 */
[----:B------:R-:W-:Y:S01]  /*2400*/  ULEA UR5, UR6, UR4, 0x3 ;  /* 0x0000000406057291 */ /* 0x000fe2000f8e18ff */
[----:B------:R-:W-:-:S04]  /*2410*/  LOP3.LUT R2, R2, UR7, RZ, 0x3c, !PT ;  /* 0x0000000702027c12 */ /* 0x000fc8000f8e3cff */
[----:B-1----:R-:W-:-:S04]  /*2420*/  SHF.L.U32 R3, R2, 0x1f, RZ ;  /* 0x0000001f02037819 */ /* 0x002fc800000006ff */
[----:B------:R-:W1:Y:S02]  /*2430*/  SYNCS.PHASECHK.TRANS64.TRYWAIT P0, [UR5], R3 ;  /* 0x00000003ff0075a7 */ /* 0x000e640008001105 */
[----:B-1----:R-:W-:Y:S05]  /*2440*/  @!P0 BRA `(.L_x_38) ;  /* 0x0000006800d48947 */ /* 0x002fea0003800000 */
.L_x_140:
[----:B------:R-:W-:-:S04]  /*2450*/  UIADD3 UR6, UPT, UPT, UR6, 0x1, URZ ;  /* 0x0000000106067890 */ /* 0x000fc8000fffe0ff */
[----:B------:R-:W-:-:S04]  /*2460*/  UISETP.NE.AND UP0, UPT, UR6, 0x4, UPT ;  /* 0x000000040600788c */ /* 0x000fc8000bf05270 */
[----:B------:R-:W-:Y:S02]  /*2470*/  USEL UR5, URZ, 0x1, UP0 ;  /* 0x00000001ff057887 */ /* 0x000fe40008000000 */
[----:B------:R-:W-:-:S04]  /*2480*/  USEL UR6, UR6, URZ, UP0 ;  /* 0x000000ff06067287 */ /* 0x000fc80008000000 */
[----:B------:R-:W-:Y:S01]  /*2490*/  ULEA UR6, UR6, UR4, 0x3 ;  /* 0x0000000406067291 */ /* 0x000fe2000f8e18ff */
[----:B------:R-:W-:-:S04]  /*24a0*/  LOP3.LUT R2, R2, UR5, RZ, 0x3c, !PT ;  /* 0x0000000502027c12 */ /* 0x000fc8000f8e3cff */
[----:B------:R-:W-:Y:S01]  /*24b0*/  SHF.L.U32 R2, R2, 0x1f, RZ ;  /* 0x0000001f02027819 */ /* 0x000fe200000006ff */
[----:B-1--4-:R-:W-:-:S07]  /*24c0*/  IMAD.U32 R0, RZ, RZ, UR6 ;  /* 0x00000006ff007e24 */ /* 0x012fce000f8e00ff */
.L_x_39:
[----:B-1----:R1:W2:Y:S02]  /*24d0*/  SYNCS.PHASECHK.TRANS64.TRYWAIT P0, [R0+URZ], R2 ;  /* 0x00000002000075a7 */ /* 0x0022a400080011ff */
[----:B--2---:R-:W-:Y:S05]  /*24e0*/  @!P0 NANOSLEEP.SYNCS 0x989680 ;  /* 0x009896800000895d */ /* 0x004fea0003900000 */
[----:B------:R-:W2:Y:S02]  /*24f0*/  @!P0 SYNCS.PHASECHK.TRANS64 P0, [R0+URZ], R2 ;  /* 0x00000002000085a7 */ /* 0x000ea400080010ff */
[----:B--2---:R-:W-:Y:S05]  /*2500*/  @P0 EXIT ;  /* 0x000000000000094d */ /* 0x004fea0003800000 */
[----:B------:R-:W-:Y:S05]  /*2510*/  BRA `(.L_x_39) ;  /* 0xfffffffc00ec7947 */ /* 0x000fea000383ffff */
.L_x_17:
[----:B------:R-:W-:-:S04]  /*2520*/  UISETP.NE.AND UP1, UPT, UR37, URZ, UPT ;  /* 0x000000ff2500728c */ /* 0x000fc8000bf25270 */
[----:B------:R-:W-:-:S09]  /*2530*/  UISETP.NE.OR UP1, UPT, UR8, 0x1, UP1 ;  /* 0x000000010800788c */ /* 0x000fd20008f25670 */
[----:B------:R-:W-:Y:S05]  /*2540*/  BRA.U UP1, `(.L_x_40) ;  /* 0x0000000501487547 */ /* 0x000fea000b800000 */
[----:B------:R-:W-:Y:S01]  /*2550*/  ISETP.NE.AND P2, PT, R2, RZ, PT ;  /* 0x000000ff0200720c */ /* 0x000fe20003f45270 */
[----:B------:R-:W-:Y:S01]  /*2560*/  IMAD.MOV.U32 R12, RZ, RZ, 0x1 ;  /* 0x00000001ff0c7424 */ /* 0x000fe200078e00ff */
[----:B------:R-:W-:Y:S02]  /*2570*/  CS2R R10, SRZ ;  /* 0x00000000000a7805 */ /* 0x000fe4000001ff00 */
[----:B------:R-:W-:Y:S01]  /*2580*/  CS2R R8, SRZ ;  /* 0x0000000000087805 */ /* 0x000fe2000001ff00 */
[----:B------:R-:W-:Y:S01]  /*2590*/  UMOV UR4, 0x400 ;  /* 0x0000040000047882 */ /* 0x000fe20000000000 */
[----:B------:R-:W-:Y:S01]  /*25a0*/  UMOV UR6, URZ ;  /* 0x000000ff00067c82 */ /* 0x000fe20008000000 */
[----:B------:R-:W-:-:S12]  /*25b0*/  ULEA UR37, UR37, UR4, 0x18 ;  /* 0x0000000425257291 */ /* 0x000fd8000f8ec0ff */
.L_x_44:
[----:B------:R-:W-:Y:S02]  /*25c0*/  LEA R0, R8, UR37, 0x3 ;  /* 0x0000002508007c11 */ /* 0x000fe4000f8e18ff */
[----:B------:R-:W-:-:S03]  /*25d0*/  SHF.L.U32 R4, R9, 0x1f, RZ ;  /* 0x0000001f09047819 */ /* 0x000fc600000006ff */
[----:B------:R-:W-:Y:S01]  /*25e0*/  VIADD R5, R0, 0x100 ;  /* 0x0000010000057836 */ /* 0x000fe20000000000 */
[----:B------:R-:W1:Y:S02]  /*25f0*/  SYNCS.PHASECHK.TRANS64.TRYWAIT P0, [R0+URZ+0xf0], R4 ;  /* 0x0000f004000075a7 */ /* 0x000e6400080011ff */
[----:B-1----:R-:W-:Y:S05]  /*2600*/  @!P0 BRA `(.L_x_41) ;  /* 0x00000068007c8947 */ /* 0x002fea0003800000 */
.L_x_141:
[----:B------:R-:W-:Y:S01]  /*2610*/  ULEA UR5, UR6, UR37, 0x3 ;  /* 0x0000002506057291 */ /* 0x000fe2000f8e18ff */
[----:B-1----:R-:W-:Y:S01]  /*2620*/  PRMT R0, RZ, 0x654, R5 ;  /* 0x00000654ff007816 */ /* 0x002fe20000000005 */
[----:B------:R-:W-:Y:S01]  /*2630*/  @!P2 IMAD.MOV.U32 R4, RZ, RZ, 0x10 ;  /* 0x00000010ff04a424 */ /* 0x000fe200078e00ff */
[----:B------:R-:W-:Y:S01]  /*2640*/  SHF.L.U32 R5, R12, 0x1f, RZ ;  /* 0x0000001f0c057819 */ /* 0x000fe200000006ff */
[----:B------:R-:W-:Y:S01]  /*2650*/  UIADD3 UR4, UPT, UPT, UR5, 0x90, URZ ;  /* 0x0000009005047890 */ /* 0x000fe2000fffe0ff */
[----:B------:R1:W-:Y:S05]  /*2660*/  SYNCS.ARRIVE.TRANS64.RED.A1T0 RZ, [R0+URZ], RZ ;  /* 0x000000ff00ff79a7 */ /* 0x0003ea00081004ff */
[----:B------:R-:W-:Y:S01]  /*2670*/  IMAD.U32 R6, RZ, RZ, UR4 ;  /* 0x00000004ff067e24 */ /* 0x000fe2000f8e00ff */
[----:B------:R-:W2:Y:S04]  /*2680*/  SYNCS.PHASECHK.TRANS64.TRYWAIT P0, [UR5+0xa0], R5 ;  /* 0x0000a005ff0075a7 */ /* 0x000ea80008001105 */
[----:B------:R-:W-:Y:S01]  /*2690*/  PRMT R6, R2, 0x654, R6 ;  /* 0x0000065402067816 */ /* 0x000fe20000000006 */
[----:B-12---:R-:W-:Y:S06]  /*26a0*/  @!P0 BRA `(.L_x_42) ;  /* 0x0000006800688947 */ /* 0x006fec0003800000 */
.L_x_143:
[----:B------:R-:W-:Y:S01]  /*26b0*/  ULEA UR4, UR6, UR37, 0x4 ;  /* 0x0000002506047291 */ /* 0x000fe2000f8e20ff */
[----:B------:R-:W-:Y:S01]  /*26c0*/  SEL R3, R6, R3, !P2 ;  /* 0x0000000306037207 */ /* 0x000fe20005000000 */
[----:B------:R-:W-:Y:S01]  /*26d0*/  UIADD3 UR5, UPT, UPT, UR5, 0x90, URZ ;  /* 0x0000009005057890 */ /* 0x000fe2000fffe0ff */
[----:B-1----:R-:W-:Y:S01]  /*26e0*/  LEA R0, R11, UR37, 0x3 ;  /* 0x000000250b007c11 */ /* 0x002fe2000f8e18ff */
[----:B------:R-:W-:Y:S01]  /*26f0*/  UIADD3 UR4, UPT, UPT, UR4, 0x120, URZ ;  /* 0x0000012004047890 */ /* 0x000fe2000fffe0ff */
[----:B------:R1:W-:Y:S01]  /*2700*/  @!P2 SYNCS.ARRIVE.TRANS64.RED RZ, [R3+URZ], R4 ;  /* 0x0000000403ffa9a7 */ /* 0x0003e200080004ff */
[----:B------:R-:W-:Y:S01]  /*2710*/  UIADD3 UR6, UPT, UPT, UR6, 0x1, URZ ;  /* 0x0000000106067890 */ /* 0x000fe2000fffe0ff */
[----:B------:R-:W-:-:S03]  /*2720*/  VIADD R8, R8, 0x1 ;  /* 0x0000000108087836 */ /* 0x000fc60000000000 */
[----:B------:R-:W-:Y:S02]  /*2730*/  UISETP.NE.AND UP0, UPT, UR6, 0x2, UPT ;  /* 0x000000020600788c */ /* 0x000fe4000bf05270 */
[----:B------:R-:W-:Y:S01]  /*2740*/  ISETP.NE.AND P0, PT, R8, 0x2, PT ;  /* 0x000000020800780c */ /* 0x000fe20003f05270 */
[----:B------:R-:W-:Y:S06]  /*2750*/  UGETNEXTWORKID.BROADCAST [UR4], [UR5] ;  /* 0x00000000040073ca */ /* 0x000fec0008000100 */
[----:B------:R-:W-:Y:S02]  /*2760*/  USEL UR4, URZ, 0x1, UP0 ;  /* 0x00000001ff047887 */ /* 0x000fe40008000000 */
[----:B------:R-:W-:-:S04]  /*2770*/  USEL UR6, UR6, URZ, UP0 ;  /* 0x000000ff06067287 */ /* 0x000fc80008000000 */
[----:B------:R-:W-:Y:S02]  /*2780*/  LOP3.LUT R12, R12, UR4, RZ, 0x3c, !PT ;  /* 0x000000040c0c7c12 */ /* 0x000fe4000f8e3cff */
[----:B-1----:R-:W-:-:S04]  /*2790*/  SHF.L.U32 R4, R10, 0x1f, RZ ;  /* 0x0000001f0a047819 */ /* 0x002fc800000006ff */
[----:B------:R-:W1:Y:S02]  /*27a0*/  SYNCS.PHASECHK.TRANS64.TRYWAIT P1, [R0+URZ+0x90], R4 ;  /* 0x00009004000075a7 */ /* 0x000e6400080211ff */
[----:B-1----:R-:W-:Y:S05]  /*27b0*/  @!P1 BRA `(.L_x_43) ;  /* 0x00000068003c9947 */ /* 0x002fea0003800000 */
.L_x_144:
[C---:B-1----:R-:W-:Y:S01]  /*27c0*/  LEA R4, R11.reuse, UR37, 0x4 ;  /* 0x000000250b047c11 */ /* 0x042fe2000f8e20ff */
[----:B------:R-:W-:Y:S01]  /*27d0*/  VIADD R0, R0, 0xa0 ;  /* 0x000000a000007836 */ /* 0x000fe20000000000 */
[----:B------:R-:W-:Y:S01]  /*27e0*/  SEL R8, R8, RZ, P0 ;  /* 0x000000ff08087207 */ /* 0x000fe20000000000 */
[----:B------:R-:W-:-:S03]  /*27f0*/  VIADD R11, R11, 0x1 ;  /* 0x000000010b0b7836 */ /* 0x000fc60000000000 */
[----:B------:R-:W1:Y:S01]  /*2800*/  LDS.128 R4, [R4+0x120] ;  /* 0x0001200004047984 */ /* 0x000e620000000c00 */
[----:B------:R-:W-:Y:S02]  /*2810*/  PRMT R0, RZ, 0x654, R0 ;  /* 0x00000654ff007816 */ /* 0x000fe40000000000 */
[C---:B------:R-:W-:Y:S01]  /*2820*/  ISETP.NE.AND P1, PT, R11.reuse, 0x2, PT ;  /* 0x000000020b00780c */ /* 0x040fe20003f25270 */
[----:B------:R-:W-:Y:S01]  /*2830*/  @!PT LDS RZ, [RZ] ;  /* 0x00000000fffff984 */ /* 0x000fe20000000800 */
[----:B------:R-:W-:Y:S01]  /*2840*/  @!PT LDS RZ, [RZ] ;  /* 0x00000000fffff984 */ /* 0x000fe20000000800 */
[----:B------:R-:W-:Y:S01]  /*2850*/  @!PT LDS RZ, [RZ] ;  /* 0x00000000fffff984 */ /* 0x000fe20000000800 */
[----:B------:R-:W-:Y:S01]  /*2860*/  @!PT LDS RZ, [RZ] ;  /* 0x00000000fffff984 */ /* 0x000fe20000000800 */
[----:B------:R2:W-:Y:S06]  /*2870*/  MEMBAR.ALL.CTA ;  /* 0x0000000000007992 */ /* 0x0005ec0000008000 */
[----:B--2---:R-:W2:Y:S01]  /*2880*/  FENCE.VIEW.ASYNC.S ;  /* 0x00000000000073c6 */ /* 0x004ea20000000000 */
[----:B------:R-:W-:Y:S01]  /*2890*/  SEL R11, R11, RZ, P1 ;  /* 0x000000ff0b0b7207 */ /* 0x000fe20000800000 */
[----:B--2---:R2:W-:Y:S01]  /*28a0*/  SYNCS.ARRIVE.TRANS64.RED.A1T0 RZ, [R0+URZ], RZ ;  /* 0x000000ff00ff79a7 */ /* 0x0045e200081004ff */
[----:B-1----:R-:W-:-:S02]  /*28b0*/  LOP3.LUT P3, RZ, R6, 0x1, RZ, 0xc0, !PT ;  /* 0x0000000106ff7812 */ /* 0x002fc4000786c0ff */
[----:B------:R-:W-:-:S04]  /*28c0*/  SEL R4, RZ, 0x1, P1 ;  /* 0x00000001ff047807 */ /* 0x000fc80000800000 */
[----:B------:R-:W-:Y:S02]  /*28d0*/  LOP3.LUT R10, R10, R4, RZ, 0x3c, !PT ;  /* 0x000000040a0a7212 */ /* 0x000fe400078e3cff */
[----:B--2---:R-:W-:-:S04]  /*28e0*/  SEL R0, RZ, 0x1, P0 ;  /* 0x00000001ff007807 */ /* 0x004fc80000000000 */
[----:B------:R-:W-:Y:S01]  /*28f0*/  LOP3.LUT R9, R9, R0, RZ, 0x3c, !PT ;  /* 0x0000000009097212 */ /* 0x000fe200078e3cff */
[----:B------:R-:W-:Y:S06]  /*2900*/  @P3 BRA `(.L_x_44) ;  /* 0xfffffffc002c3947 */ /* 0x000fec000383ffff */
[----:B------:R-:W-:Y:S01]  /*2910*/  ULEA UR5, UR6, UR37, 0x3 ;  /* 0x0000002506057291 */ /* 0x000fe2000f8e18ff */
[----:B------:R-:W-:-:S08]  /*2920*/  SHF.L.U32 R2, R12, 0x1f, RZ ;  /* 0x0000001f0c027819 */ /* 0x000fd000000006ff */
[----:B------:R-:W1:Y:S02]  /*2930*/  SYNCS.PHASECHK.TRANS64 P0, [UR5+0xa0], R2 ;  /* 0x0000a002ff0075a7 */ /* 0x000e640008001005 */
[----:B-1----:R-:W-:Y:S05]  /*2940*/  @P0 BRA `(.L_x_45) ;  /* 0x0000000000080947 */ /* 0x002fea0003800000 */
[----:B------:R-:W1:Y:S02]  /*2950*/  SYNCS.PHASECHK.TRANS64.TRYWAIT P0, [UR5+0xa0], R2 ;  /* 0x0000a002ff0075a7 */ /* 0x000e640008001105 */
[----:B-1----:R-:W-:Y:S05]  /*2960*/  @!P0 BRA `(.L_x_46) ;  /* 0x0000006400e48947 */ /* 0x002fea0003800000 */
.L_x_45:
[----:B------:R-:W-:-:S04]  /*2970*/  UIADD3 UR4, UPT, UPT, UR6, 0x1, URZ ;  /* 0x0000000106047890 */ /* 0x000fc8000fffe0ff */
[----:B------:R-:W-:-:S04]  /*2980*/  UISETP.NE.AND UP0, UPT, UR4, 0x2, UPT ;  /* 0x000000020400788c */ /* 0x000fc8000bf05270 */
[----:B------:R-:W-:Y:S02]  /*2990*/  USEL UR7, URZ, 0x1, UP0 ;  /* 0x00000001ff077887 */ /* 0x000fe40008000000 */
[----:B------:R-:W-:-:S04]  /*29a0*/  USEL UR4, UR4, URZ, UP0 ;  /* 0x000000ff04047287 */ /* 0x000fc80008000000 */
[----:B------:R-:W-:Y:S01]  /*29b0*/  ULEA UR4, UR4, UR37, 0x3 ;  /* 0x0000002504047291 */ /* 0x000fe2000f8e18ff */
[----:B-1----:R-:W-:-:S04]  /*29c0*/  LOP3.LUT R2, R12, UR7, RZ, 0x3c, !PT ;  /* 0x000000070c027c12 */ /* 0x002fc8000f8e3cff */
[----:B------:R-:W-:-:S04]  /*29d0*/  SHF.L.U32 R0, R2, 0x1f, RZ ;  /* 0x0000001f02007819 */ /* 0x000fc800000006ff */
[----:B------:R-:W1:Y:S02]  /*29e0*/  SYNCS.PHASECHK.TRANS64 P0, [UR4+0xa0], R0 ;  /* 0x0000a000ff0075a7 */ /* 0x000e640008001004 */
[----:B-1----:R-:W-:Y:S05]  /*29f0*/  @P0 EXIT ;  /* 0x000000000000094d */ /* 0x002fea0003800000 */
[----:B------:R-:W-:Y:S02]  /*2a00*/  SHF.L.U32 R2, R2, 0x1f, RZ ;  /* 0x0000001f02027819 */ /* 0x000fe400000006ff */
[----:B------:R-:W-:-:S07]  /*2a10*/  MOV R0, UR4 ;  /* 0x0000000400007c02 */ /* 0x000fce0008000f00 */
.L_x_47:
[----:B-1----:R1:W2:Y:S02]  /*2a20*/  SYNCS.PHASECHK.TRANS64.TRYWAIT P0, [R0+URZ+0xa0], R2 ;  /* 0x0000a002000075a7 */ /* 0x0022a400080011ff */
[----:B--2---:R-:W-:Y:S05]  /*2a30*/  @!P0 NANOSLEEP.SYNCS 0x989680 ;  /* 0x009896800000895d */ /* 0x004fea0003900000 */
[----:B------:R-:W2:Y:S02]  /*2a40*/  @!P0 SYNCS.PHASECHK.TRANS64 P0, [R0+URZ+0xa0], R2 ;  /* 0x0000a002000085a7 */ /* 0x000ea400080010ff */
[----:B--2---:R-:W-:Y:S05]  /*2a50*/  @P0 EXIT ;  /* 0x000000000000094d */ /* 0x004fea0003800000 */
[----:B------:R-:W-:Y:S05]  /*2a60*/  BRA `(.L_x_47) ;  /* 0xfffffffc00ec7947 */ /* 0x000fea000383ffff */
.L_x_40:
[----:B------:R-:W-:-:S09]  /*2a70*/  UISETP.NE.AND UP1, UPT, UR8, URZ, UPT ;  /* 0x000000ff0800728c */ /* 0x000fd2000bf25270 */
[----:B------:R-:W-:Y:S05]  /*2a80*/  BRA.U UP1, `(.L_x_48) ;  /* 0x0000000d01947547 */ /* 0x000fea000b800000 */
[----:B------:R-:W-:Y:S01]  /*2a90*/  UMOV UR4, 0x40 ;  /* 0x0000004000047882 */ /* 0x000fe20000000000 */
[----:B------:R-:W-:Y:S01]  /*2aa0*/  NOP ;  /* 0x0000000000007918 */ /* 0x000fe20000000000 */
[----:B------:R-:W-:Y:S01]  /*2ab0*/  ULEA UR4, UR37, UR4, 0x18 ;  /* 0x0000000425047291 */ /* 0x000fe2000f8ec0ff */
[----:B------:R-:W-:Y:S02]  /*2ac0*/  UMOV UR5, 0x400 ;  /* 0x0000040000057882 */ /* 0x000fe40000000000 */
[----:B------:R-:W-:-:S06]  /*2ad0*/  ULEA UR37, UR37, UR5, 0x18 ;  /* 0x0000000525257291 */ /* 0x000fcc000f8ec0ff */
[----:B------:R-:W1:Y:S02]  /*2ae0*/  LDS.U8 R0, [UR4+0x1c] ;  /* 0x00001c04ff007984 */ /* 0x000e640008000000 */
[----:B-1----:R-:W-:-:S13]  /*2af0*/  ISETP.NE.AND P0, PT, R0, RZ, PT ;  /* 0x000000ff0000720c */ /* 0x002fda0003f05270 */
[----:B------:R-:W-:Y:S05]  /*2b00*/  @P0 BRA `(.L_x_49) ;  /* 0x0000000000580947 */ /* 0x000fea0003800000 */
[----:B------:R-:W-:-:S13]  /*2b10*/  ELECT P0, URZ, PT ;  /* 0x0000000000ff782f */ /* 0x000fda0003800000 */
[----:B------:R-:W-:Y:S05]  /*2b20*/  @!P0 BRA `(.L_x_50) ;  /* 0x0000000000608947 */ /* 0x000fea0003800000 */
[----:B------:R-:W-:Y:S01]  /*2b30*/  UMOV UR5, 0x10 ;  /* 0x0000001000057882 */ /* 0x000fe20000000000 */
[----:B------:R-:W-:Y:S01]  /*2b40*/  HFMA2 R0, -RZ, RZ, 0, 5.9604644775390625e-08 ;  /* 0x00000001ff007431 */ /* 0x000fe200000001ff */
[----:B------:R-:W-:-:S03]  /*2b50*/  MOV R2, 0xffff ;  /* 0x0000ffff00027802 */ /* 0x000fc60000000f00 */
[----:B------:R-:W-:Y:S04]  /*2b60*/  DEPBAR.LE SB1, 0x36 ;  /* 0x00009d800000791a */ /* 0x000fe80000000000 */
[----:B------:R-:W1:Y:S02]  /*2b70*/  UTCATOMSWS.FIND_AND_SET.ALIGN UP0, UR5, UR5 ;  /* 0x00000005000575e3 */ /* 0x000e640008000800 */
[----:B-1----:R-:W-:Y:S01]  /*2b80*/  MOV R3, UR5 ;  /* 0x0000000500037c02 */ /* 0x002fe20008000f00 */
[----:B------:R-:W-:Y:S06]  /*2b90*/  BRA.U UP0, `(.L_x_51) ;  /* 0x0000000100187547 */ /* 0x000fec000b800000 */
.L_x_52:
[----:B------:R-:W-:Y:S05]  /*2ba0*/  NANOSLEEP 0x64 ;  /* 0x000000640000795d */ /* 0x000fea0003800000 */
[----:B------:R-:W-:-:S05]  /*2bb0*/  UMOV UR5, 0x10 ;  /* 0x0000001000057882 */ /* 0x000fca0000000000 */
[----:B------:R-:W-:Y:S04]  /*2bc0*/  DEPBAR.LE SB1, 0x36 ;  /* 0x00009d800000791a */ /* 0x000fe80000000000 */
[----:B------:R-:W1:Y:S02]  /*2bd0*/  UTCATOMSWS.FIND_AND_SET.ALIGN UP0, UR5, UR5 ;  /* 0x00000005000575e3 */ /* 0x000e640008000800 */
[----:B-1----:R-:W-:Y:S01]  /*2be0*/  MOV R3, UR5 ;  /* 0x0000000500037c02 */ /* 0x002fe20008000f00 */
[----:B------:R-:W-:Y:S05]  /*2bf0*/  BRA.U !UP0, `(.L_x_52) ;  /* 0xfffffffd08e87547 */ /* 0x000fea000b83ffff */
.L_x_51:
[-C--:B------:R-:W-:Y:S02]  /*2c00*/  SHF.L.U32 R2, R2, R3.reuse, RZ ;  /* 0x0000000302027219 */ /* 0x080fe400000006ff */
[----:B------:R-:W-:Y:S01]  /*2c10*/  SHF.L.U32 R0, R0, R3, RZ ;  /* 0x0000000300007219 */ /* 0x000fe200000006ff */
[----:B------:R-:W-:Y:S02]  /*2c20*/  IMAD.SHL.U32 R3, R3, 0x20, RZ ;  /* 0x0000002003037824 */ /* 0x000fe400078e00ff */
[----:B------:R1:W-:Y:S04]  /*2c30*/  ATOMS.OR RZ, [UR4+0x14], R2 ;  /* 0x00001402ffff798c */ /* 0x0003e8000b000004 */
[----:B------:R1:W-:Y:S04]  /*2c40*/  ATOMS.OR RZ, [UR4+0x18], R0 ;  /* 0x00001800ffff798c */ /* 0x0003e8000b000004 */
[----:B------:R1:W-:Y:S01]  /*2c50*/  STS [UR37+0x140], R3 ;  /* 0x00014003ff007988 */ /* 0x0003e20008000825 */
[----:B------:R-:W-:Y:S05]  /*2c60*/  BRA `(.L_x_50) ;  /* 0x0000000000107947 */ /* 0x000fea0003800000 */
.L_x_49:
[----:B------:R-:W-:Y:S02]  /*2c70*/  MOV R0, 0xffffffff ;  /* 0xffffffff00007802 */ /* 0x000fe40000000f00 */
[----:B------:R-:W-:-:S03]  /*2c80*/  MOV R2, 0x2cb0 ;  /* 0x00002cb000027802 */ /* 0x000fc60000000f00 */
[----:B------:R1:W-:Y:S04]  /*2c90*/  STS [UR37+0x140], R0 ;  /* 0x00014000ff007988 */ /* 0x0003e80008000825 */
[----:B-1-3-5:R-:W-:Y:S05]  /*2ca0*/  CALL.REL.NOINC `($__internal_1_$__cuda_sm10x_tcgen05_guardrail_trap_phase_invalid_during_alloc) ;  /* 0x0000006c002c7944 */ /* 0x02afea0003c00000 */
.L_x_50:
[----:B------:R-:W-:Y:S05]  /*2cb0*/  WARPSYNC.ALL ;  /* 0x0000000000007948 */ /* 0x000fea0003800000 */
[----:B------:R-:W2:Y:S01]  /*2cc0*/  S2UR UR6, SR_CgaCtaId ;  /* 0x00000000000679c3 */ /* 0x000ea20000008800 */
[----:B------:R-:W-:Y:S01]  /*2cd0*/  UMOV UR4, 0x400 ;  /* 0x0000040000047882 */ /* 0x000fe20000000000 */
[----:B------:R-:W-:-:S06]  /*2ce0*/  NOP ;  /* 0x0000000000007918 */ /* 0x000fcc0000000000 */
[----:B------:R-:W-:Y:S06]  /*2cf0*/  BAR.ARV 0x6, 0xa0 ;  /* 0x0182800000007b1d */ /* 0x000fec0000002000 */
[----:B------:R-:W4:Y:S01]  /*2d00*/  LDCU UR7, c[0x0][0x38c] ;  /* 0x00007180ff0777ac */ /* 0x000f220008000800 */
[----:B------:R-:W-:Y:S01]  /*2d10*/  IMAD.MOV.U32 R11, RZ, RZ, 0x1 ;  /* 0x00000001ff0b7424 */ /* 0x000fe200078e00ff */
[----:B------:R-:W-:Y:S01]  /*2d20*/  CS2R R8, SRZ ;  /* 0x0000000000087805 */ /* 0x000fe2000001ff00 */
[----:B------:R-:W-:Y:S01]  /*2d30*/  IMAD.MOV.U32 R10, RZ, RZ, RZ ;  /* 0x000000ffff0a7224 */ /* 0x000fe200078e00ff */
[----:B------:R-:W-:Y:S01]  /*2d40*/  UMOV UR18, URZ ;  /* 0x000000ff00127c82 */ /* 0x000fe20008000000 */
[----:B------:R-:W-:Y:S01]  /*2d50*/  UMOV UR17, URZ ;  /* 0x000000ff00117c82 */ /* 0x000fe20008000000 */
[----:B------:R-:W-:Y:S01]  /*2d60*/  UMOV UR22, 0x0 ;  /* 0x0000000000167882 */ /* 0x000fe20000000000 */
[----:B------:R-:W-:Y:S01]  /*2d70*/  UMOV UR23, 0x4400490 ;  /* 0x0440049000177882 */ /* 0x000fe20000000000 */
[----:B------:R-:W-:Y:S01]  /*2d80*/  UMOV UR20, 0x0 ;  /* 0x0000000000147882 */ /* 0x000fe20000000000 */
[----:B------:R-:W-:Y:S01]  /*2d90*/  UMOV UR21, 0x4400490 ;  /* 0x0440049000157882 */ /* 0x000fe20000000000 */
[----:B--2---:R-:W-:Y:S01]  /*2da0*/  ULEA UR6, UR6, UR4, 0x18 ;  /* 0x0000000406067291 */ /* 0x004fe2000f8ec0ff */
[----:B------:R-:W2:Y:S03]  /*2db0*/  LDCU UR4, c[0x0][0x38c] ;  /* 0x00007180ff0477ac */ /* 0x000ea60008000800 */
[----:B------:R-:W-:-:S02]  /*2dc0*/  UIADD3 UR11, UPT, UPT, UR6, 0x8800, URZ ;  /* 0x00008800060b7890 */ /* 0x000fc4000fffe0ff */
[----:B----4-:R-:W-:-:S03]  /*2dd0*/  UIADD3 UR7, UPT, UPT, UR7, 0x1f, URZ ;  /* 0x0000001f07077890 */ /* 0x010fc6000fffe0ff */
[----:B-1----:R-:W1:Y:S01]  /*2de0*/  LDS R0, [UR6+0x140] ;  /* 0x00014006ff007984 */ /* 0x002e620008000800 */
[----:B------:R-:W-:Y:S02]  /*2df0*/  UIADD3 UR12, UPT, UPT, UR6, 0xc800, URZ ;  /* 0x0000c800060c7890 */ /* 0x000fe4000fffe0ff */
[----:B------:R-:W-:Y:S02]  /*2e00*/  USHF.R.S32.HI UR5, URZ, 0x1f, UR7 ;  /* 0x0000001fff057899 */ /* 0x000fe40008011407 */
[----:B------:R-:W-:Y:S02]  /*2e10*/  USHF.R.U32.HI UR11, URZ, 0x4, UR11 ;  /* 0x00000004ff0b7899 */ /* 0x000fe4000801160b */
[----:B------:R-:W-:Y:S02]  /*2e20*/  ULEA.HI UR5, UR5, UR7, URZ, 0x5 ;  /* 0x0000000705057291 */ /* 0x000fe4000f8f28ff */
[----:B------:R-:W-:Y:S02]  /*2e30*/  USHF.R.U32.HI UR12, URZ, 0x4, UR12 ;  /* 0x00000004ff0c7899 */ /* 0x000fe4000801160c */
[----:B------:R-:W-:-:S02]  /*2e40*/  USHF.R.S32.HI UR5, URZ, 0x5, UR5 ;  /* 0x00000005ff057899 */ /* 0x000fc40008011405 */
[----:B------:R-:W-:Y:S02]  /*2e50*/  ULOP3.LUT UR11, UR11, 0x3fff, URZ, 0xc0, !UPT ;  /* 0x00003fff0b0b7892 */ /* 0x000fe4000f8ec0ff */
[----:B------:R-:W-:Y:S02]  /*2e60*/  UISETP.LT.AND UP0, UPT, UR5, 0x1, UPT ;  /* 0x000000010500788c */ /* 0x000fe4000bf01270 */
[----:B------:R-:W-:Y:S02]  /*2e70*/  ULOP3.LUT UR12, UR12, 0x3fff, URZ, 0xc0, !UPT ;  /* 0x00003fff0c0c7892 */ /* 0x000fe4000f8ec0ff */
[----:B------:R-:W-:Y:S02]  /*2e80*/  USEL UR10, UR5, 0x1, !UP0 ;  /* 0x00000001050a7887 */ /* 0x000fe4000c000000 */
[----:B------:R-:W-:Y:S02]  /*2e90*/  ULOP3.LUT UR11, UR11, 0x10000, URZ, 0xfc, !UPT ;  /* 0x000100000b0b7892 */ /* 0x000fe4000f8efcff */
[----:B------:R-:W-:-:S02]  /*2ea0*/  ULOP3.LUT UR12, UR12, 0x10000, URZ, 0xfc, !UPT ;  /* 0x000100000c0c7892 */ /* 0x000fc4000f8efcff */
[----:B------:R-:W-:Y:S02]  /*2eb0*/  UIADD3 UR10, UPT, UPT, -UR10, URZ, URZ ;  /* 0x000000ff0a0a7290 */ /* 0x000fe4000fffe1ff */
[----:B--2---:R-:W-:Y:S01]  /*2ec0*/  UISETP.GE.AND UP3, UPT, UR4, 0x1, UPT ;  /* 0x000000010400788c */ /* 0x004fe2000bf66270 */
[----:B-1----:R-:W-:-:S15]  /*2ed0*/  R2UR UR19, R0 ;  /* 0x00000000001372ca */ /* 0x002fde00000e0000 */
.L_x_59:
[----:B------:R-:W-:Y:S02]  /*2ee0*/  LEA R0, R10, UR6, 0x3 ;  /* 0x000000060a007c11 */ /* 0x000fe4000f8e18ff */
[----:B------:R-:W-:Y:S02]  /*2ef0*/  SHF.L.U32 R2, R9, 0x1f, RZ ;  /* 0x0000001f09027819 */ /* 0x000fe400000006ff */
[----:B------:R-:W-:Y:S01]  /*2f00*/  PLOP3.LUT P0, PT, PT, PT, UP3, 0x80, 0x8 ;  /* 0x000000000008781c */ /* 0x000fe20003f0f038 */
[----:B------:R-:W-:Y:S01]  /*2f10*/  VIADD R3, R0, 0xa0 ;  /* 0x000000a000037836 */ /* 0x000fe20000000000 */
[----:B-1----:R-:W1:Y:S02]  /*2f20*/  SYNCS.PHASECHK.TRANS64.TRYWAIT P1, [R0+URZ+0x90], R2 ;  /* 0x00009002000075a7 */ /* 0x002e6400080211ff */
[----:B-1--4-:R-:W-:Y:S09]  /*2f30*/  @!P1 BRA `(.L_x_53) ;  /* 0x0000006000889947 */ /* 0x012ff20003800000 */
.L_x_146:
[----:B------:R-:W-:Y:S01]  /*2f40*/  LEA R4, R10, UR6, 0x4 ;  /* 0x000000060a047c11 */ /* 0x000fe2000f8e20ff */
[----:B------:R-:W-:Y:S01]  /*2f50*/  @UP3 ULEA UR4, UR17, UR6, 0x3 ;  /* 0x0000000611043291 */ /* 0x000fe2000f8e18ff */
[----:B------:R-:W-:Y:S01]  /*2f60*/  PLOP3.LUT P2, PT, PT, PT, PT, 0x80, 0x8 ;  /* 0x000000000008781c */ /* 0x000fe20003f4f070 */
[----:B------:R-:W-:Y:S01]  /*2f70*/  ULEA UR8, UR18, UR6, 0x3 ;  /* 0x0000000612087291 */ /* 0x000fe2000f8e18ff */
[----:B------:R-:W-:Y:S02]  /*2f80*/  PRMT R3, RZ, 0x654, R3 ;  /* 0x00000654ff037816 */ /* 0x000fe40000000003 */
[----:B------:R-:W2:Y:S01]  /*2f90*/  LDS.128 R4, [R4+0x120] ;  /* 0x0001200004047984 */ /* 0x000ea20000000c00 */
[----:B-1----:R-:W-:Y:S02]  /*2fa0*/  @P0 SHF.L.U32 R2, R8, 0x1f, RZ ;  /* 0x0000001f08020819 */ /* 0x002fe400000006ff */
[----:B------:R-:W-:Y:S01]  /*2fb0*/  SHF.L.U32 R0, R11, 0x1f, RZ ;  /* 0x0000001f0b007819 */ /* 0x000fe200000006ff */
[----:B------:R-:W-:Y:S01]  /*2fc0*/  @!PT LDS RZ, [RZ] ;  /* 0x00000000fffff984 */ /* 0x000fe20000000800 */
[----:B------:R-:W-:Y:S01]  /*2fd0*/  @!PT LDS RZ, [RZ] ;  /* 0x00000000fffff984 */ /* 0x000fe20000000800 */
[----:B------:R-:W-:Y:S01]  /*2fe0*/  @!PT LDS RZ, [RZ] ;  /* 0x00000000fffff984 */ /* 0x000fe20000000800 */
[----:B------:R-:W-:Y:S01]  /*2ff0*/  @!PT LDS RZ, [RZ] ;  /* 0x00000000fffff984 */ /* 0x000fe20000000800 */
[----:B------:R1:W-:Y:S06]  /*3000*/  MEMBAR.ALL.CTA ;  /* 0x0000000000007992 */ /* 0x0003ec0000008000 */
[----:B-1----:R-:W1:Y:S02]  /*3010*/  FENCE.VIEW.ASYNC.S ;  /* 0x00000000000073c6 */ /* 0x002e640000000000 */
[----:B-1----:R1:W-:Y:S01]  /*3020*/  SYNCS.ARRIVE.TRANS64.RED.A1T0 RZ, [R3+URZ], RZ ;  /* 0x000000ff03ff79a7 */ /* 0x0023e200081004ff */
[----:B------:R1:W4:Y:S01]  /*3030*/  @P0 SYNCS.PHASECHK.TRANS64.TRYWAIT P2, [UR4], R2 ;  /* 0x00000002ff0005a7 */ /* 0x0003220008041104 */
[----:B------:R-:W-:Y:S01]  /*3040*/  ULEA.HI UR4, UR18, UR18, URZ, 0x1 ;  /* 0x0000001212047291 */ /* 0x000fe2000f8f08ff */
[----:B--2---:R-:W-:-:S03]  /*3050*/  LOP3.LUT P1, RZ, R6, 0x1, RZ, 0xc0, !PT ;  /* 0x0000000106ff7812 */ /* 0x004fc6000782c0ff */
[----:B------:R-:W-:Y:S02]  /*3060*/  USHF.L.U32 UR9, UR4, 0x7, URZ ;  /* 0x0000000704097899 */ /* 0x000fe400080006ff */
[----:B------:R-:W-:Y:S02]  /*3070*/  ULOP3.LUT UR4, UR4, 0xffe, URZ, 0xc0, !UPT ;  /* 0x00000ffe04047892 */ /* 0x000fe4000f8ec0ff */
[----:B------:R-:W-:Y:S02]  /*3080*/  ULOP3.LUT UR9, UR9, 0xffffff00, URZ, 0xc0, !UPT ;  /* 0xffffff0009097892 */ /* 0x000fe4000f8ec0ff */
[----:B------:R-:W-:Y:S02]  /*3090*/  UIADD3 UR4, UPT, UPT, -UR4, UR18, URZ ;  /* 0x0000001204047290 */ /* 0x000fe4000fffe1ff */
[----:B------:R-:W-:Y:S01]  /*30a0*/  UIADD3 UR9, UPT, UPT, UR19, UR9, URZ ;  /* 0x0000000913097290 */ /* 0x000fe2000fffe0ff */
[----:B------:R-:W2:Y:S03]  /*30b0*/  SYNCS.PHASECHK.TRANS64.TRYWAIT P0, [UR8+0xd0], R0 ;  /* 0x0000d000ff0075a7 */ /* 0x000ea60008001108 */
[----:B------:R-:W-:Y:S01]  /*30c0*/  ULEA UR9, UR4, UR9, 0x14 ;  /* 0x0000000904097291 */ /* 0x000fe2000f8ea0ff */
[----:B-12-4-:R-:W-:Y:S11]  /*30d0*/  @!P0 BRA `(.L_x_54) ;  /* 0x0000006000348947 */ /* 0x016ff60003800000 */
.L_x_148:
[----:B------:R-:W-:Y:S01]  /*30e0*/  IADD3 R10, PT, PT, R10, 0x1, RZ ;  /* 0x000000010a0a7810 */ /* 0x000fe20007ffe0ff */
[----:B------:R-:W-:Y:S06]  /*30f0*/  BRA.U !UP3, `(.L_x_55) ;  /* 0x000000010b987547 */ /* 0x000fec000b800000 */
[----:B------:R-:W-:Y:S01]  /*3100*/  UPLOP3.LUT UP4, UPT, UPT, UPT, UPT, 0x40, 0x4 ;  /* 0x000000000004789c */ /* 0x000fe20003f8e870 */
[----:B------:R-:W-:Y:S01]  /*3110*/  UMOV UR16, UR10 ;  /* 0x0000000a00107c82 */ /* 0x000fe20008000000 */
[----:B------:R-:W-:Y:S01]  /*3120*/  UMOV UR15, UR5 ;  /* 0x00000005000f7c82 */ /* 0x000fe20008000000 */
[----:B------:R-:W-:-:S08]  /*3130*/  UMOV UR14, UR17 ;  /* 0x00000011000e7c82 */ /* 0x000fd00008000000 */
.L_x_58:
[----:B------:R-:W-:Y:S02]  /*3140*/  UIADD3 UR16, UPT, UPT, UR16, 0x1, URZ ;  /* 0x0000000110107890 */ /* 0x000fe4000fffe0ff */
[----:B--2---:R-:W-:Y:S02]  /*3150*/  ULEA UR7, UR14, UR6, 0x3 ;  /* 0x000000060e077291 */ /* 0x004fe4000f8e18ff */
[----:B------:R-:W-:Y:S01]  /*3160*/  UISETP.NE.AND UP0, UPT, UR16, URZ, UPT ;  /* 0x000000ff1000728c */ /* 0x000fe2000bf05270 */
[----:B----4-:R-:W-:Y:S10]  /*3170*/  @P2 BRA `(.L_x_56) ;  /* 0x00000000000c2947 */ /* 0x010ff40003800000 */
[----:B-1----:R-:W-:Y:S04]  /*3180*/  SHF.L.U32 R2, R8, 0x1f, RZ ;  /* 0x0000001f08027819 */ /* 0x002fe800000006ff */
[----:B------:R-:W1:Y:S02]  /*3190*/  SYNCS.PHASECHK.TRANS64.TRYWAIT P0, [UR7], R2 ;  /* 0x00000002ff0075a7 */ /* 0x000e640008001107 */
[----:B-1----:R-:W-:Y:S05]  /*31a0*/  @!P0 BRA `(.L_x_57) ;  /* 0x0000006000188947 */ /* 0x002fea0003800000 */
.L_x_56:
[----:B------:R-:W-:Y:S01]  /*31b0*/  UISETP.NE.AND UP1, UPT, UR15, 0x1, UPT ;  /* 0x000000010f00788c */ /* 0x000fe2000bf25270 */
[----:B------:R-:W-:Y:S01]  /*31c0*/  PLOP3.LUT P2, PT, PT, PT, PT, 0x80, 0x8 ;  /* 0x000000000008781c */ /* 0x000fe20003f4f070 */
[----:B------:R-:W-:Y:S02]  /*31d0*/  UIADD3 UR17, UPT, UPT, UR14, 0x1, URZ ;  /* 0x000000010e117890 */ /* 0x000fe4000fffe0ff */
[----:B------:R-:W-:Y:S02]  /*31e0*/  ULEA UR24, UR14, UR12, 0xa ;  /* 0x0000000c0e187291 */ /* 0x000fe4000f8e50ff */
[----:B------:R-:W-:Y:S01]  /*31f0*/  UISETP.NE.AND UP2, UPT, UR17, 0x4, UPT ;  /* 0x000000041100788c */ /* 0x000fe2000bf45270 */
[----:B------:R-:W-:Y:S01]  /*3200*/  PLOP3.LUT P0, PT, PT, PT, UP1, 0x80, 0x8 ;  /* 0x000000000008781c */ /* 0x000fe20003f0f018 */
[----:B------:R-:W-:Y:S02]  /*3210*/  ULEA UR26, UR14, UR11, 0x8 ;  /* 0x0000000b0e1a7291 */ /* 0x000fe4000f8e40ff */
[----:B------:R-:W-:Y:S02]  /*3220*/  USEL UR13, URZ, 0x1, UP2 ;  /* 0x00000001ff0d7887 */ /* 0x000fe40009000000 */
[----:B------:R-:W-:Y:S02]  /*3230*/  USEL UR17, UR17, URZ, UP2 ;  /* 0x000000ff11117287 */ /* 0x000fe40009000000 */
[----:B------:R-:W-:Y:S02]  /*3240*/  UIADD3 UR30, UPT, UPT, UR24, 0x2, URZ ;  /* 0x00000002181e7890 */ /* 0x000fe4000fffe0ff */
[----:B------:R-:W-:Y:S01]  /*3250*/  @UP1 ULEA UR4, UR17, UR6, 0x3 ;  /* 0x0000000611041291 */ /* 0x000fe2000f8e18ff */
[----:B------:R-:W-:Y:S01]  /*3260*/  LOP3.LUT R8, R8, UR13, RZ, 0x3c, !PT ;  /* 0x0000000d08087c12 */ /* 0x000fe2000f8e3cff */
[----:B------:R-:W-:Y:S02]  /*3270*/  UIADD3 UR28, UPT, UPT, UR26, 0x2, URZ ;  /* 0x000000021a1c7890 */ /* 0x000fe4000fffe0ff */
[----:B------:R-:W-:Y:S01]  /*3280*/  UIADD3 UR7, UPT, UPT, UR7, 0x20, URZ ;  /* 0x0000002007077890 */ /* 0x000fe2000fffe0ff */
[----:B-1----:R-:W-:Y:S01]  /*3290*/  @P0 SHF.L.U32 R0, R8, 0x1f, RZ ;  /* 0x0000001f08000819 */ /* 0x002fe200000006ff */
[----:B------:R-:W-:Y:S01]  /*32a0*/  UMOV UR25, 0x80004020 ;  /* 0x8000402000197882 */ /* 0x000fe20000000000 */
[----:B------:R-:W-:Y:S01]  /*32b0*/  UMOV UR27, 0x80004020 ;  /* 0x80004020001b7882 */ /* 0x000fe20000000000 */
[----:B------:R-:W-:Y:S01]  /*32c0*/  UMOV UR31, 0x80004020 ;  /* 0x80004020001f7882 */ /* 0x000fe20000000000 */
[----:B------:R2:W4:Y:S01]  /*32d0*/  @P0 SYNCS.PHASECHK.TRANS64.TRYWAIT P2, [UR4], R0 ;  /* 0x00000000ff0005a7 */ /* 0x0005220008041104 */
[----:B------:R-:W-:Y:S01]  /*32e0*/  UIADD3 UR15, UPT, UPT, UR15, -0x1, URZ ;  /* 0xffffffff0f0f7890 */ /* 0x000fe2000fffe0ff */
[----:B------:R2:W-:Y:S01]  /*32f0*/  UTCHMMA gdesc[UR26], gdesc[UR24], tmem[UR9], tmem[UR22], idesc[UR23], UP4 ;  /* 0x00ff16181a0075ea */ /* 0x0005e2000a000009 */
[----:B------:R-:W-:Y:S01]  /*3300*/  UPLOP3.LUT UP4, UPT, UPT, UPT, UPT, 0x80, 0x8 ;  /* 0x000000000008789c */ /* 0x000fe20003f8f070 */
[----:B------:R-:W-:Y:S01]  /*3310*/  UMOV UR29, 0x80004020 ;  /* 0x80004020001d7882 */ /* 0x000fe20000000000 */
[----:B------:R-:W-:Y:S01]  /*3320*/  UMOV UR14, UR17 ;  /* 0x00000011000e7c82 */ /* 0x000fe20008000000 */
[----:B------:R2:W-:Y:S01]  /*3330*/  UTCHMMA gdesc[UR28], gdesc[UR30], tmem[UR9], tmem[UR20], idesc[UR21], UPT ;  /* 0x00ff141e1c0075ea */ /* 0x0005e2000b800009 */
[----:B------:R2:W-:Y:S01]  /*3340*/  UTCBAR [UR7], URZ ;  /* 0x000000ff070073e9 */ /* 0x0005e200080000ff */
[----:B------:R-:W-:Y:S06]  /*3350*/  BRA.U UP0, `(.L_x_58) ;  /* 0xfffffffd00787547 */ /* 0x000fec000b83ffff */
.L_x_55:
[----:B------:R-:W-:Y:S01]  /*3360*/  UIADD3 UR18, UPT, UPT, UR18, 0x1, URZ ;  /* 0x0000000112127890 */ /* 0x000fe2000fffe0ff */
[C---:B------:R-:W-:Y:S01]  /*3370*/  ISETP.NE.AND P0, PT, R10.reuse, 0x2, PT ;  /* 0x000000020a00780c */ /* 0x040fe20003f05270 */
[----:B------:R-:W-:Y:S02]  /*3380*/  UIADD3 UR8, UPT, UPT, UR8, 0xb0, URZ ;  /* 0x000000b008087890 */ /* 0x000fe4000fffe0ff */
[----:B------:R-:W-:Y:S01]  /*3390*/  UISETP.NE.AND UP0, UPT, UR18, 0x4, UPT ;  /* 0x000000041200788c */ /* 0x000fe2000bf05270 */
[----:B-12---:R-:W-:Y:S02]  /*33a0*/  SEL R0, RZ, 0x1, P0 ;  /* 0x00000001ff007807 */ /* 0x006fe40000000000 */
[----:B------:R-:W-:Y:S01]  /*33b0*/  SEL R10, R10, RZ, P0 ;  /* 0x000000ff0a0a7207 */ /* 0x000fe20000000000 */
[----:B------:R-:W-:Y:S01]  /*33c0*/  USEL UR4, URZ, 0x1, UP0 ;  /* 0x00000001ff047887 */ /* 0x000fe20008000000 */
[----:B------:R-:W-:Y:S01]  /*33d0*/  LOP3.LUT R9, R9, R0, RZ, 0x3c, !PT ;  /* 0x0000000009097212 */ /* 0x000fe200078e3cff */
[----:B------:R-:W-:Y:S01]  /*33e0*/  USEL UR18, UR18, URZ, UP0 ;  /* 0x000000ff12127287 */ /* 0x000fe20008000000 */
[----:B------:R1:W-:Y:S03]  /*33f0*/  UTCBAR [UR8], URZ ;  /* 0x000000ff080073e9 */ /* 0x0003e600080000ff */
[----:B------:R-:W-:Y:S01]  /*3400*/  LOP3.LUT R11, R11, UR4, RZ, 0x3c, !PT ;  /* 0x000000040b0b7c12 */ /* 0x000fe2000f8e3cff */
[----:B------:R-:W-:Y:S07]  /*3410*/  @P1 BRA `(.L_x_59) ;  /* 0xfffffff800b01947 */ /* 0x000fee000383ffff */
[----:B------:R-:W2:Y:S01]  /*3420*/  S2UR UR4, SR_CgaCtaId ;  /* 0x00000000000479c3 */ /* 0x000ea20000008800 */
[----:B------:R-:W-:Y:S01]  /*3430*/  ELECT P0, URZ, PT ;  /* 0x0000000000ff782f */ /* 0x000fe20003800000 */
[----:B------:R-:W-:Y:S01]  /*3440*/  IMAD.MOV.U32 R0, RZ, RZ, 0x1 ;  /* 0x00000001ff007424 */ /* 0x000fe200078e00ff */
[----:B------:R-:W-:Y:S01]  /*3450*/  UIADD3 UR6, UPT, UPT, UR6, 0xd0, URZ ;  /* 0x000000d006067890 */ /* 0x000fe2000fffe0ff */
[----:B------:R-:W-:Y:S01]  /*3460*/  SHF.L.U32 R2, R11, 0x1f, RZ ;  /* 0x0000001f0b027819 */ /* 0x000fe200000006ff */
[----:B------:R-:W-:-:S03]  /*3470*/  UMOV UR5, 0x40 ;  /* 0x0000004000057882 */ /* 0x000fc60000000000 */
[----:B------:R-:W-:Y:S01]  /*3480*/  UVIRTCOUNT.DEALLOC.SMPOOL 0x80 ;  /* 0x000000800000784c */ /* 0x000fe20000000000 */
[----:B--2---:R-:W-:Y:S02]  /*3490*/  ULEA UR4, UR4, UR5, 0x18 ;  /* 0x0000000504047291 */ /* 0x004fe4000f8ec0ff */
[----:B------:R-:W-:-:S07]  /*34a0*/  ULEA UR5, UR18, UR6, 0x3 ;  /* 0x0000000612057291 */ /* 0x000fce000f8e18ff */
[----:B------:R2:W-:Y:S02]  /*34b0*/  @P0 STS.U8 [UR4+0x1c], R0 ;  /* 0x00001c00ff000988 */ /* 0x0005e40008000004 */
[----:B------:R-:W3:Y:S02]  /*34c0*/  SYNCS.PHASECHK.TRANS64.TRYWAIT P0, [UR5], R2 ;  /* 0x00000002ff0075a7 */ /* 0x000ee40008001105 */
[----:B--23--:R-:W-:Y:S05]  /*34d0*/  @!P0 BRA `(.L_x_60) ;  /* 0x0000005c00648947 */ /* 0x00cfea0003800000 */
.L_x_151:
[----:B------:R-:W-:-:S04]  /*34e0*/  UIADD3 UR7, UPT, UPT, UR18, 0x1, URZ ;  /* 0x0000000112077890 */ /* 0x000fc8000fffe0ff */
[----:B------:R-:W-:-:S04]  /*34f0*/  UISETP.NE.AND UP0, UPT, UR7, 0x4, UPT ;  /* 0x000000040700788c */ /* 0x000fc8000bf05270 */
[----:B-1----:R-:W-:Y:S02]  /*3500*/  USEL UR8, URZ, 0x1, UP0 ;  /* 0x00000001ff087887 */ /* 0x002fe40008000000 */
[----:B------:R-:W-:-:S04]  /*3510*/  USEL UR7, UR7, URZ, UP0 ;  /* 0x000000ff07077287 */ /* 0x000fc80008000000 */
[----:B------:R-:W-:Y:S01]  /*3520*/  ULEA UR5, UR7, UR6, 0x3 ;  /* 0x0000000607057291 */ /* 0x000fe2000f8e18ff */
[----:B--2---:R-:W-:-:S04]  /*3530*/  LOP3.LUT R2, R11, UR8, RZ, 0x3c, !PT ;  /* 0x000000080b027c12 */ /* 0x004fc8000f8e3cff */
[----:B------:R-:W-:-:S04]  /*3540*/  SHF.L.U32 R3, R2, 0x1f, RZ ;  /* 0x0000001f02037819 */ /* 0x000fc800000006ff */
[----:B------:R-:W1:Y:S02]  /*3550*/  SYNCS.PHASECHK.TRANS64.TRYWAIT P0, [UR5], R3 ;  /* 0x00000003ff0075a7 */ /* 0x000e640008001105 */
[----:B-1----:R-:W-:Y:S05]  /*3560*/  @!P0 BRA `(.L_x_61) ;  /* 0x0000005c00588947 */ /* 0x002fea0003800000 */
.L_x_153:
        /* <DEDUP_REMOVED lines=9> */
.L_x_155:
[----:B------:R-:W-:-:S04]  /*3600*/  UIADD3 UR7, UPT, UPT, UR7, 0x1, URZ ;  /* 0x0000000107077890 */ /* 0x000fc8000fffe0ff */
[----:B------:R-:W-:-:S04]  /*3610*/  UISETP.NE.AND UP0, UPT, UR7, 0x4, UPT ;  /* 0x000000040700788c */ /* 0x000fc8000bf05270 */
[----:B------:R-:W-:Y:S02]  /*3620*/  USEL UR5, URZ, 0x1, UP0 ;  /* 0x00000001ff057887 */ /* 0x000fe40008000000 */
[----:B------:R-:W-:-:S04]  /*3630*/  USEL UR7, UR7, URZ, UP0 ;  /* 0x000000ff07077287 */ /* 0x000fc80008000000 */
[----:B------:R-:W-:Y:S01]  /*3640*/  ULEA UR7, UR7, UR6, 0x3 ;  /* 0x0000000607077291 */ /* 0x000fe2000f8e18ff */
[----:B------:R-:W-:-:S04]  /*3650*/  LOP3.LUT R2, R2, UR5, RZ, 0x3c, !PT ;  /* 0x0000000502027c12 */ /* 0x000fc8000f8e3cff */
[----:B------:R-:W-:-:S04]  /*3660*/  SHF.L.U32 R2, R2, 0x1f, RZ ;  /* 0x0000001f02027819 */ /* 0x000fc800000006ff */
[----:B------:R-:W2:Y:S02]  /*3670*/  SYNCS.PHASECHK.TRANS64.TRYWAIT P0, [UR7], R2 ;  /* 0x00000002ff0075a7 */ /* 0x000ea40008001107 */
[----:B--2---:R-:W-:Y:S05]  /*3680*/  @!P0 BRA `(.L_x_63) ;  /* 0x0000005c00408947 */ /* 0x004fea0003800000 */
.L_x_157:
[----:B------:R-:W-:Y:S01]  /*3690*/  NOP ;  /* 0x0000000000007918 */ /* 0x000fe20000000000 */
[----:B-1----:R-:W1:Y:S01]  /*36a0*/  LDS R0, [UR4+0x14] ;  /* 0x00001404ff007984 */ /* 0x002e620008000800 */
[----:B------:R-:W-:Y:S01]  /*36b0*/  ULOP3.LUT UR6, UR19, 0xffff, URZ, 0xc0, !UPT ;  /* 0x0000ffff13067892 */ /* 0x000fe2000f8ec0ff */
[----:B------:R-:W-:Y:S01]  /*36c0*/  UMOV UR8, 0xffff ;  /* 0x0000ffff00087882 */ /* 0x000fe20000000000 */
[----:B------:R-:W-:Y:S02]  /*36d0*/  UMOV UR5, 0x1 ;  /* 0x0000000100057882 */ /* 0x000fe40000000000 */
[----:B------:R-:W-:-:S04]  /*36e0*/  USHF.R.U32.HI UR6, URZ, 0x5, UR6 ;  /* 0x00000005ff067899 */ /* 0x000fc80008011606 */
[----:B------:R-:W-:Y:S02]  /*36f0*/  USHF.L.U32 UR8, UR8, UR6, URZ ;  /* 0x0000000608087299 */ /* 0x000fe400080006ff */
[----:B------:R-:W-:-:S04]  /*3700*/  USHF.L.U32 UR5, UR5, UR6, URZ ;  /* 0x0000000605057299 */ /* 0x000fc800080006ff */
[----:B-1----:R-:W-:-:S04]  /*3710*/  LOP3.LUT R0, R0, UR8, RZ, 0xc0, !PT ;  /* 0x0000000800007c12 */ /* 0x002fc8000f8ec0ff */
[----:B------:R-:W-:-:S13]  /*3720*/  ISETP.NE.AND P0, PT, R0, UR8, PT ;  /* 0x0000000800007c0c */ /* 0x000fda000bf05270 */
[----:B------:R-:W-:Y:S05]  /*3730*/  @P0 BRA `(.L_x_64) ;  /* 0x0000000000580947 */ /* 0x000fea0003800000 */
[----:B------:R-:W1:Y:S02]  /*3740*/  LDS R0, [UR4+0x18] ;  /* 0x00001804ff007984 */ /* 0x000e640008000800 */
[----:B-1----:R-:W-:-:S04]  /*3750*/  LOP3.LUT R0, R0, UR5, RZ, 0xc0, !PT ;  /* 0x0000000500007c12 */ /* 0x002fc8000f8ec0ff */
[----:B------:R-:W-:-:S13]  /*3760*/  ISETP.NE.AND P0, PT, R0, UR5, PT ;  /* 0x0000000500007c0c */ /* 0x000fda000bf05270 */
[----:B------:R-:W-:Y:S05]  /*3770*/  @P0 BRA `(.L_x_65) ;  /* 0x00000000003c0947 */ /* 0x000fea0003800000 */
[----:B------:R-:W1:Y:S01]  /*3780*/  S2R R2, SR_LANEID ;  /* 0x0000000000027919 */ /* 0x000e620000000000 */
[----:B------:R-:W-:Y:S01]  /*3790*/  ULOP3.LUT UR8, URZ, UR8, URZ, 0x33, !UPT ;  /* 0x00000008ff087292 */ /* 0x000fe2000f8e33ff */
[----:B------:R-:W-:Y:S02]  /*37a0*/  VOTEU.ANY UR7, UPT, PT ;  /* 0x0000000000077886 */ /* 0x000fe400038e0100 */
[----:B------:R-:W-:-:S03]  /*37b0*/  UFLO.U32 UR7, UR7 ;  /* 0x00000007000772bd */ /* 0x000fc600080e0000 */
[----:B------:R-:W-:-:S04]  /*37c0*/  IMAD.U32 R0, RZ, RZ, UR8 ;  /* 0x00000008ff007e24 */ /* 0x000fc8000f8e00ff */
[----:B------:R2:W3:Y:S02]  /*37d0*/  REDUX UR6, R0 ;  /* 0x00000000000673c4 */ /* 0x0004e40000000000 */
[----:B------:R1:W-:Y:S02]  /*37e0*/  UTCATOMSWS.AND URZ, UR8 ;  /* 0x0000000800ff79e3 */ /* 0x0003e40008000000 */
[----:B-1----:R-:W-:Y:S02]  /*37f0*/  ISETP.EQ.U32.AND P0, PT, R2, UR7, PT ;  /* 0x0000000702007c0c */ /* 0x002fe4000bf02070 */
[----:B--2---:R-:W-:Y:S02]  /*3800*/  LOP3.LUT R0, RZ, UR5, RZ, 0x33, !PT ;  /* 0x00000005ff007c12 */ /* 0x004fe4000f8e33ff */
[----:B---3--:R-:W-:Y:S02]  /*3810*/  MOV R2, UR6 ;  /* 0x0000000600027c02 */ /* 0x008fe40008000f00 */
[----:B------:R-:W1:Y:S07]  /*3820*/  REDUX UR5, R0 ;  /* 0x00000000000573c4 */ /* 0x000e6e0000000000 */
[----:B------:R2:W-:Y:S01]  /*3830*/  @P0 ATOMS.AND RZ, [UR4+0x14], R2 ;  /* 0x00001402ffff098c */ /* 0x0005e2000a800004 */
[----:B-1----:R-:W-:-:S05]  /*3840*/  IMAD.U32 R0, RZ, RZ, UR5 ;  /* 0x00000005ff007e24 */ /* 0x002fca000f8e00ff */
[----:B------:R2:W-:Y:S01]  /*3850*/  @P0 ATOMS.AND RZ, [UR4+0x18], R0 ;  /* 0x00001800ffff098c */ /* 0x0005e2000a800004 */
[----:B------:R-:W-:Y:S05]  /*3860*/  BRA `(.L_x_66) ;  /* 0x0000000000147947 */ /* 0x000fea0003800000 */
.L_x_65:
[----:B------:R-:W-:Y:S02]  /*3870*/  MOV R2, 0x3890 ;  /* 0x0000389000027802 */ /* 0x000fe40000000f00 */
[----:B----45:R-:W-:Y:S05]  /*3880*/  CALL.REL.NOINC `($__internal_0_$__cuda_sm10x_tcgen05_guardrail_trap_col_being_dealloced_not_returned_by_alloc) ;  /* 0x0000006000287944 */ /* 0x030fea0003c00000 */
[----:B------:R-:W-:Y:S05]  /*3890*/  BRA `(.L_x_66) ;  /* 0x0000000000087947 */ /* 0x000fea0003800000 */
.L_x_64:
[----:B------:R-:W-:Y:S02]  /*38a0*/  MOV R2, 0x38c0 ;  /* 0x000038c000027802 */ /* 0x000fe40000000f00 */
[----:B----45:R-:W-:Y:S05]  /*38b0*/  CALL.REL.NOINC `($__internal_2_$__cuda_sm10x_tcgen05_guardrail_trap_unallocated_columns_being_dealloced) ;  /* 0x0000006000347944 */ /* 0x030fea0003c00000 */
.L_x_66:
[----:B------:R-:W-:Y:S01]  /*38c0*/  NOP ;  /* 0x0000000000007918 */ /* 0x000fe20000000000 */
[----:B------:R-:W-:Y:S05]  /*38d0*/  EXIT ;  /* 0x000000000000794d */ /* 0x000fea0003800000 */
.L_x_48:
[----:B------:R-:W-:-:S09]  /*38e0*/  UISETP.NE.OR UP2, UPT, UR8, 0x3, !UP2 ;  /* 0x000000030800788c */ /* 0x000fd2000d745670 */
[----:B------:R-:W-:Y:S05]  /*38f0*/  BRA.U UP2, `(.L_x_67) ;  /* 0x0000001102087547 */ /* 0x000fea000b800000 */
[----:B------:R-:W1:Y:S01]  /*3900*/  LDC R0, c[0x0][0xb30] ;  /* 0x0002cc00ff007b82 */ /* 0x000e620000000800 */
[----:B------:R-:W2:Y:S01]  /*3910*/  LDCU.64 UR8, c[0x0][0x888] ;  /* 0x00011100ff0877ac */ /* 0x000ea20008000a00 */
[----:B------:R-:W-:Y:S02]  /*3920*/  HFMA2 R27, -RZ, RZ, 0, 0 ;  /* 0x00000000ff1b7431 */ /* 0x000fe400000001ff */
[----:B------:R-:W-:Y:S01]  /*3930*/  IMAD.MOV.U32 R29, RZ, RZ, 0x1 ;  /* 0x00000001ff1d7424 */ /* 0x000fe200078e00ff */
[----:B------:R-:W-:Y:S01]  /*3940*/  MOV R25, 0x2000 ;  /* 0x0000200000197802 */ /* 0x000fe20000000f00 */
[----:B------:R-:W4:Y:S01]  /*3950*/  LDCU.64 UR4, c[0x0][0x890] ;  /* 0x00011200ff0477ac */ /* 0x000f220008000a00 */
[----:B------:R-:W-:Y:S01]  /*3960*/  IMAD.MOV.U32 R28, RZ, RZ, RZ ;  /* 0x000000ffff1c7224 */ /* 0x000fe200078e00ff */
[----:B------:R-:W3:Y:S01]  /*3970*/  LDC R24, c[0x0][0x370] ;  /* 0x0000dc00ff187b82 */ /* 0x000ee20000000800 */
[----:B------:R-:W-:Y:S01]  /*3980*/  UMOV UR7, 0x400 ;  /* 0x0000040000077882 */ /* 0x000fe20000000000 */
[----:B------:R-:W-:-:S02]  /*3990*/  UPLOP3.LUT UP1, UPT, UPT, UPT, UPT, 0x40, 0x4 ;  /* 0x000000000004789c */ /* 0x000fc40003f2e870 */
[----:B------:R-:W-:-:S04]  /*39a0*/  ULEA UR7, UR37, UR7, 0x18 ;  /* 0x0000000725077291 */ /* 0x000fc8000f8ec0ff */
[----:B------:R-:W3:Y:S01]  /*39b0*/  LDC R3, c[0x0][0xb0c] ;  /* 0x0002c300ff037b82 */ /* 0x000ee20000000800 */
[----:B------:R-:W-:Y:S02]  /*39c0*/  UIADD3 UR13, UPT, UPT, UR7, 0x58, URZ ;  /* 0x00000058070d7890 */ /* 0x000fe4000fffe0ff */
[----:B--2---:R-:W-:Y:S02]  /*39d0*/  UISETP.NE.U32.AND UP2, UPT, UR8, URZ, UPT ;  /* 0x000000ff0800728c */ /* 0x004fe4000bf45070 */
[----:B------:R-:W-:Y:S02]  /*39e0*/  UIADD3 UR33, UPT, UPT, UR7, 0x40, URZ ;  /* 0x0000004007217890 */ /* 0x000fe4000fffe0ff */
[----:B----4-:R-:W-:Y:S01]  /*39f0*/  UISETP.NE.U32.AND UP3, UPT, UR4, URZ, UPT ;  /* 0x000000ff0400728c */ /* 0x010fe2000bf65070 */
[----:B------:R-:W2:Y:S01]  /*3a00*/  LDC R18, c[0x0][0xb20] ;  /* 0x0002c800ff127b82 */ /* 0x000ea20000000800 */
[----:B-1----:R-:W-:Y:S01]  /*3a10*/  ISETP.NE.AND P1, PT, R0, 0x1, PT ;  /* 0x000000010000780c */ /* 0x002fe20003f25270 */
[----:B------:R-:W-:-:S02]  /*3a20*/  UISETP.NE.AND.EX UP2, UPT, UR9, URZ, UPT, UP2 ;  /* 0x000000ff0900728c */ /* 0x000fc4000bf45320 */
[----:B------:R-:W-:Y:S02]  /*3a30*/  UIADD3 UR25, UPT, UPT, UR7, 0x48, URZ ;  /* 0x0000004807197890 */ /* 0x000fe4000fffe0ff */
[----:B------:R-:W-:Y:S02]  /*3a40*/  UIADD3 UR17, UPT, UPT, UR7, 0x50, URZ ;  /* 0x0000005007117890 */ /* 0x000fe4000fffe0ff */
[----:B------:R-:W1:Y:S01]  /*3a50*/  LDC.64 R30, c[0x0][0x348] ;  /* 0x0000d200ff1e7b82 */ /* 0x000e620000000a00 */
[----:B------:R-:W-:Y:S02]  /*3a60*/  UPRMT UR13, UR37, 0x654, UR13 ;  /* 0x00000654250d7896 */ /* 0x000fe4000800000d */
[----:B------:R-:W-:-:S05]  /*3a70*/  UISETP.NE.AND.EX UP3, UPT, UR5, URZ, UPT, UP3 ;  /* 0x000000ff0500728c */ /* 0x000fca000bf65330 */
[----:B------:R-:W4:Y:S08]  /*3a80*/  LDC.64 R16, c[0x0][0xb10] ;  /* 0x0002c400ff107b82 */ /* 0x000f300000000a00 */
[----:B------:R-:W1:Y:S08]  /*3a90*/  LDC.64 R6, c[0x0][0xb18] ;  /* 0x0002c600ff067b82 */ /* 0x000e700000000a00 */
[----:B------:R-:W1:Y:S08]  /*3aa0*/  LDC.64 R4, c[0x0][0xb28] ;  /* 0x0002ca00ff047b82 */ /* 0x000e700000000a00 */
[----:B--23--:R-:W1:Y:S02]  /*3ab0*/  LDC R19, c[0x0][0x374] ;  /* 0x0000dd00ff137b82 */ /* 0x00ce640000000800 */
.L_x_78:
[C---:B------:R-:W-:Y:S02]  /*3ac0*/  LEA R0, R28.reuse, UR7, 0x3 ;  /* 0x000000071c007c11 */ /* 0x040fe4000f8e18ff */
[----:B------:R-:W-:Y:S02]  /*3ad0*/  SHF.L.U32 R2, R27, 0x1f, RZ ;  /* 0x0000001f1b027819 */ /* 0x000fe400000006ff */
[----:B------:R-:W-:Y:S02]  /*3ae0*/  LEA R20, R28, UR7, 0x4 ;  /* 0x000000071c147c11 */ /* 0x000fe4000f8e20ff */
[----:B--2---:R-:W2:Y:S02]  /*3af0*/  SYNCS.PHASECHK.TRANS64.TRYWAIT P0, [R0+URZ+0x90], R2 ;  /* 0x00009002000075a7 */ /* 0x004ea400080011ff */
[----:B--2---:R-:W-:Y:S05]  /*3b00*/  @!P0 BRA `(.L_x_68) ;  /* 0x0000005800388947 */ /* 0x004fea0003800000 */
.L_x_158:
[----:B------:R-:W-:Y:S01]  /*3b10*/  ISETP.GE.AND P0, PT, R40, 0x1, PT ;  /* 0x000000012800780c */ /* 0x000fe20003f06270 */
[----:B------:R-:W3:Y:S01]  /*3b20*/  LDS.128 R20, [R20+0x120] ;  /* 0x0001200014147984 */ /* 0x000ee20000000c00 */
[----:B--2---:R-:W-:Y:S01]  /*3b30*/  VIADD R0, R0, 0xa0 ;  /* 0x000000a000007836 */ /* 0x004fe20000000000 */
[----:B------:R-:W-:Y:S01]  /*3b40*/  @!PT LDS RZ, [RZ] ;  /* 0x00000000fffff984 */ /* 0x000fe20000000800 */
[----:B------:R-:W-:Y:S01]  /*3b50*/  @!PT LDS RZ, [RZ] ;  /* 0x00000000fffff984 */ /* 0x000fe20000000800 */
[----:B------:R-:W-:Y:S01]  /*3b60*/  @!PT LDS RZ, [RZ] ;  /* 0x00000000fffff984 */ /* 0x000fe20000000800 */
[----:B------:R-:W-:Y:S01]  /*3b70*/  @!PT LDS RZ, [RZ] ;  /* 0x00000000fffff984 */ /* 0x000fe20000000800 */
[----:B------:R2:W-:Y:S06]  /*3b80*/  MEMBAR.ALL.CTA ;  /* 0x0000000000007992 */ /* 0x0005ec0000008000 */
[----:B--2---:R-:W2:Y:S01]  /*3b90*/  FENCE.VIEW.ASYNC.S ;  /* 0x00000000000073c6 */ /* 0x004ea20000000000 */
[----:B------:R-:W-:Y:S04]  /*3ba0*/  PRMT R0, RZ, 0x654, R0 ;  /* 0x00000654ff007816 */ /* 0x000fe80000000000 */
[----:B--2---:R2:W-:Y:S01]  /*3bb0*/  SYNCS.ARRIVE.TRANS64.RED.A1T0 RZ, [R0+URZ], RZ ;  /* 0x000000ff00ff79a7 */ /* 0x0045e200081004ff */
[----:B---3--:R-:W-:Y:S11]  /*3bc0*/  LOP3.LUT P3, RZ, R22, 0x1, RZ, 0xc0, !PT ;  /* 0x0000000116ff7812 */ /* 0x008ff6000786c0ff */
[----:B------:R-:W-:Y:S02]  /*3bd0*/  @!UPT UIADD3 URZ, UPT, UPT, URZ, URZ, URZ ;  /* 0x000000fffffff290 */ /* 0x000fe4000fffe0ff */
[----:B------:R-:W-:Y:S02]  /*3be0*/  @P3 MOV R11, R20 ;  /* 0x00000014000b3202 */ /* 0x000fe40000000f00 */
[----:B------:R-:W-:Y:S01]  /*3bf0*/  @P3 LOP3.LUT R10, R21, 0xffff, RZ, 0xc0, !PT ;  /* 0x0000ffff150a3812 */ /* 0x000fe200078ec0ff */
[----:B--2---:R-:W-:Y:S06]  /*3c00*/  @!P0 BRA `(.L_x_69) ;  /* 0x0000000000a48947 */ /* 0x004fec0003800000 */
[-C--:B-1----:R-:W-:Y:S01]  /*3c10*/  IMAD.HI.U32 R0, R19, R7.reuse, RZ ;  /* 0x0000000713007227 */ /* 0x082fe200078e00ff */
[----:B------:R-:W-:Y:S02]  /*3c20*/  ISETP.NE.AND P0, PT, R6, 0x1, PT ;  /* 0x000000010600780c */ /* 0x000fe40003f05270 */
[----:B------:R-:W-:Y:S01]  /*3c30*/  ISETP.NE.AND P2, PT, R40, 0x1, PT ;  /* 0x000000012800780c */ /* 0x000fe20003f45270 */
[----:B----4-:R-:W-:Y:S01]  /*3c40*/  IMAD.HI.U32 R9, R24, R16, RZ ;  /* 0x0000001018097227 */ /* 0x010fe200078e00ff */
[----:B------:R-:W-:Y:S02]  /*3c50*/  SHF.R.U32.HI R0, RZ, R18, R0 ;  /* 0x00000012ff007219 */ /* 0x000fe40000011600 */
[----:B------:R-:W-:Y:S01]  /*3c60*/  ISETP.NE.AND P4, PT, R3, 0x1, PT ;  /* 0x000000010300780c */ /* 0x000fe20003f85270 */
[----:B------:R-:W-:Y:S01]  /*3c70*/  IMAD.HI.U32 R13, R10, R7, RZ ;  /* 0x000000070a0d7227 */ /* 0x000fe200078e00ff */
[----:B------:R-:W-:Y:S02]  /*3c80*/  SHF.R.U32.HI R9, RZ, R17, R9 ;  /* 0x00000011ff097219 */ /* 0x000fe40000011609 */
[----:B------:R-:W-:Y:S01]  /*3c90*/  SEL R0, R19, R0, !P0 ;  /* 0x0000000013007207 */ /* 0x000fe20004000000 */
[----:B------:R-:W-:Y:S01]  /*3ca0*/  IMAD.HI.U32 R12, R11, R16, RZ ;  /* 0x000000100b0c7227 */ /* 0x000fe200078e00ff */
[----:B------:R-:W-:Y:S03]  /*3cb0*/  SEL R9, R24, R9, !P4 ;  /* 0x0000000918097207 */ /* 0x000fe60006000000 */
[-C--:B------:R-:W-:Y:S01]  /*3cc0*/  IMAD.HI.U32 R8, R0, R4.reuse, RZ ;  /* 0x0000000400087227 */ /* 0x080fe200078e00ff */
[----:B------:R-:W-:Y:S03]  /*3cd0*/  SHF.R.U32.HI R12, RZ, R17, R12 ;  /* 0x00000011ff0c7219 */ /* 0x000fe6000001160c */
[----:B------:R-:W-:Y:S01]  /*3ce0*/  IMAD.HI.U32 R2, R9, R4, RZ ;  /* 0x0000000409027227 */ /* 0x000fe200078e00ff */
[-C--:B------:R-:W-:Y:S02]  /*3cf0*/  @P2 SHF.R.U32.HI R0, RZ, R5.reuse, R8 ;  /* 0x00000005ff002219 */ /* 0x080fe40000011608 */
[----:B------:R-:W-:Y:S02]  /*3d00*/  SHF.R.U32.HI R8, RZ, R18, R13 ;  /* 0x00000012ff087219 */ /* 0x000fe4000001160d */
[----:B------:R-:W-:Y:S01]  /*3d10*/  @P2 SHF.R.U32.HI R9, RZ, R5, R2 ;  /* 0x00000005ff092219 */ /* 0x000fe20000011602 */
[----:B------:R-:W-:Y:S01]  /*3d20*/  IMAD R0, R40, R0, RZ ;  /* 0x0000000028007224 */ /* 0x000fe200078e02ff */
[----:B------:R-:W-:Y:S02]  /*3d30*/  SEL R8, R10, R8, !P0 ;  /* 0x000000080a087207 */ /* 0x000fe40004000000 */
[----:B------:R-:W-:Y:S01]  /*3d40*/  SEL R2, R11, R12, !P4 ;  /* 0x0000000c0b027207 */ /* 0x000fe20006000000 */
[----:B------:R-:W-:Y:S01]  /*3d50*/  IMAD R12, R40, R9, RZ ;  /* 0x00000009280c7224 */ /* 0x000fe200078e02ff */
[C---:B------:R-:W-:Y:S01]  /*3d60*/  ISETP.GE.AND P0, PT, R8.reuse, R0, PT ;  /* 0x000000000800720c */ /* 0x040fe20003f06270 */
[----:B------:R-:W-:Y:S03]  /*3d70*/  IMAD.HI.U32 R0, R8, R4, RZ ;  /* 0x0000000408007227 */ /* 0x000fe600078e00ff */
[----:B------:R-:W-:Y:S02]  /*3d80*/  ISETP.GE.OR P0, PT, R2, R12, P0 ;  /* 0x0000000c0200720c */ /* 0x000fe40000706670 */
[-C--:B------:R-:W-:Y:S04]  /*3d90*/  SHF.R.U32.HI R0, RZ, R5.reuse, R0 ;  /* 0x00000005ff007219 */ /* 0x080fe80000011600 */
[----:B------:R-:W-:Y:S05]  /*3da0*/  SEL R13, R8, R0, !P2 ;  /* 0x00000000080d7207 */ /* 0x000fea0005000000 */
[----:B------:R-:W-:Y:S02]  /*3db0*/  IMAD.MOV R12, RZ, RZ, -R13 ;  /* 0x000000ffff0c7224 */ /* 0x000fe400078e0a0d */
[----:B------:R-:W-:Y:S04]  /*3dc0*/  @!P0 IMAD.HI.U32 R0, R2, R4, RZ ;  /* 0x0000000402008227 */ /* 0x000fe800078e00ff */
[----:B------:R-:W-:Y:S01]  /*3dd0*/  IMAD R12, R40, R12, R8 ;  /* 0x0000000c280c7224 */ /* 0x000fe200078e0208 */
[----:B------:R-:W-:Y:S04]  /*3de0*/  @!P0 SHF.R.U32.HI R0, RZ, R5, R0 ;  /* 0x00000005ff008219 */ /* 0x000fe80000011600 */
[----:B------:R-:W-:Y:S04]  /*3df0*/  @!P0 SEL R0, R2, R0, !P2 ;  /* 0x0000000002008207 */ /* 0x000fe80005000000 */
[----:B------:R-:W-:Y:S01]  /*3e00*/  @!P0 IADD3 R13, PT, PT, R13, -R0, RZ ;  /* 0x800000000d0d8210 */ /* 0x000fe20007ffe0ff */
[----:B------:R-:W-:Y:S01]  /*3e10*/  @!P0 IMAD R0, R9, R12, R0 ;  /* 0x0000000c09008224 */ /* 0x000fe200078e0200 */
[----:B------:R-:W-:Y:S01]  /*3e20*/  IADD3 R9, PT, PT, -R8, RZ, RZ ;  /* 0x000000ff08097210 */ /* 0x000fe20007ffe1ff */
[--C-:B------:R-:W-:Y:S02]  /*3e30*/  IMAD.MOV R12, RZ, RZ, -R2.reuse ;  /* 0x000000ffff0c7224 */ /* 0x100fe400078e0a02 */
[----:B------:R-:W-:Y:S02]  /*3e40*/  @!P0 IMAD R8, R13, R40, R2 ;  /* 0x000000280d088224 */ /* 0x000fe400078e0202 */
[----:B------:R-:W-:Y:S02]  /*3e50*/  @!P0 IMAD.MOV.U32 R2, RZ, RZ, R0 ;  /* 0x000000ffff028224 */ /* 0x000fe400078e0000 */
[----:B------:R-:W-:Y:S02]  /*3e60*/  IMAD R11, R3, R12, R11 ;  /* 0x0000000c030b7224 */ /* 0x000fe400078e020b */
[----:B------:R-:W-:Y:S02]  /*3e70*/  IMAD R10, R6, R9, R10 ;  /* 0x00000009060a7224 */ /* 0x000fe400078e020a */
[----:B------:R-:W-:Y:S02]  /*3e80*/  IMAD R11, R2, R3, R11 ;  /* 0x00000003020b7224 */ /* 0x000fe400078e020b */
[----:B------:R-:W-:Y:S02]  /*3e90*/  IMAD R10, R8, R6, R10 ;  /* 0x00000006080a7224 */ /* 0x000fe400078e020a */
.L_x_69:
[----:B------:R-:W-:Y:S05]  /*3ea0*/  BRA.U UP1, `(.L_x_70) ;  /* 0x0000000101107547 */ /* 0x000fea000b800000 */
[----:B------:R-:W-:Y:S04]  /*3eb0*/  MOV R2, UR6 ;  /* 0x0000000600027c02 */ /* 0x000fe80008000f00 */
[----:B------:R-:W-:Y:S04]  /*3ec0*/  SHF.L.U32 R2, R2, 0x1f, RZ ;  /* 0x0000001f02027819 */ /* 0x000fe800000006ff */
[----:B------:R-:W2:Y:S02]  /*3ed0*/  SYNCS.PHASECHK.TRANS64.TRYWAIT P0, [UR7+0x88], R2 ;  /* 0x00008802ff0075a7 */ /* 0x000ea40008001107 */
[----:B--2---:R-:W-:Y:S05]  /*3ee0*/  @!P0 BRA `(.L_x_71) ;  /* 0x0000005400548947 */ /* 0x004fea0003800000 */
.L_x_70:
[----:B------:R-:W-:Y:S02]  /*3ef0*/  R2UR UR35, R15 ;  /* 0x000000000f2372ca */ /* 0x000fe400000e0000 */
[----:B------:R-:W-:Y:S02]  /*3f00*/  R2UR UR34, R14 ;  /* 0x000000000e2272ca */ /* 0x000fe400000e0000 */
[----:B------:R-:W-:Y:S02]  /*3f10*/  ISETP.NE.U32.AND P2, PT, RZ, UR4, PT ;  /* 0x00000004ff007c0c */ /* 0x000fe4000bf45070 */
[----:B------:R-:W-:Y:S02]  /*3f20*/  SHF.L.U32 R14, R29, 0x1f, RZ ;  /* 0x0000001f1d0e7819 */ /* 0x000fe400000006ff */
[----:B------:R-:W-:Y:S05]  /*3f30*/  ISETP.NE.AND.EX P2, PT, RZ, UR5, PT, P2 ;  /* 0x00000005ff007c0c */ /* 0x000fea000bf45320 */
[----:B------:R-:W-:Y:S02]  /*3f40*/  USHF.L.U32 UR35, UR35, 0x6, URZ ;  /* 0x0000000623237899 */ /* 0x000fe400080006ff */
[----:B------:R-:W-:Y:S01]  /*3f50*/  USHF.L.U32 UR34, UR34, 0x8, URZ ;  /* 0x0000000822227899 */ /* 0x000fe200080006ff */
[----:B------:R-:W-:Y:S11]  /*3f60*/  BRA.U !UP3, `(.L_x_72) ;  /* 0x000000010b347547 */ /* 0x000ff6000b800000 */
[----:B------:R-:W-:Y:S01]  /*3f70*/  UPLOP3.LUT UP0, UPT, UPT, UPT, UP2, 0x80, 0x8 ;  /* 0x000000000008789c */ /* 0x000fe20003f0f020 */
[----:B--2---:R-:W-:Y:S02]  /*3f80*/  HFMA2 R0, -RZ, RZ, 0, 5.9604644775390625e-08 ;  /* 0x00000001ff007431 */ /* 0x004fe400000001ff */
[----:B------:R-:W-:Y:S03]  /*3f90*/  IMAD.MOV.U32 R88, RZ, RZ, 0x1 ;  /* 0x00000001ff587424 */ /* 0x000fe600078e00ff */
[----:B------:R-:W-:Y:S05]  /*3fa0*/  PLOP3.LUT P0, PT, PT, PT, UP0, 0x80, 0x8 ;  /* 0x000000000008781c */ /* 0x000fea0003f0f008 */
[----:B------:R-:W2:Y:S01]  /*3fb0*/  @UP0 LDCU.64 UR10, c[0x0][0x888] ;  /* 0x00011100ff0a07ac */ /* 0x000ea20008000a00 */
[----:B------:R-:W-:Y:S07]  /*3fc0*/  @UP0 UIMAD UR8, UR36, UR4, URZ ;  /* 0x00000004240802a4 */ /* 0x000fee000f8e02ff */
[----:B------:R-:W-:Y:S01]  /*3fd0*/  @!P0 PRMT R88, R0, 0x7610, R88 ;  /* 0x0000761000588816 */ /* 0x000fe20000000058 */
[----:B--2---:R-:W-:Y:S03]  /*3fe0*/  @UP0 UIMAD.WIDE UR10, UR8, 0x4, UR10 ;  /* 0x00000004080a08a5 */ /* 0x004fe6000f8e020a */
[----:B------:R-:W2:Y:S03]  /*3ff0*/  @!UP0 LDCU UR8, c[0x0][0x880] ;  /* 0x00011000ff0887ac */ /* 0x000ea60008000800 */
[----:B------:R-:W-:Y:S01]  /*4000*/  IMAD.U32 R8, RZ, RZ, UR10 ;  /* 0x0000000aff087e24 */ /* 0x000fe2000f8e00ff */
[----:B------:R-:W-:Y:S05]  /*4010*/  MOV R9, UR11 ;  /* 0x0000000b00097c02 */ /* 0x000fea0008000f00 */
[----:B-----5:R3:W5:Y:S02]  /*4020*/  @P0 LDG.E R49, desc[UR46][R8.64] ;  /* 0x0000002e08310981 */ /* 0x020764000c1e1900 */
[----:B--23--:R-:W-:Y:S07]  /*4030*/  @!P0 IMAD.U32 R49, RZ, RZ, UR8 ;  /* 0x00000008ff318e24 */ /* 0x00cfee000f8e00ff */
.L_x_72:
[----:B-----5:R-:W-:Y:S01]  /*4040*/  @!P2 FSETP.EQ.AND P0, PT, R49, RZ, PT ;  /* 0x000000ff3100a20b */ /* 0x020fe20003f02000 */
[----:B------:R-:W-:Y:S01]  /*4050*/  @!UPT UIADD3 URZ, UPT, UPT, URZ, URZ, URZ ;  /* 0x000000fffffff290 */ /* 0x000fe2000fffe0ff */
[----:B------:R-:W-:Y:S11]  /*4060*/  @!P2 BRA `(.L_x_73) ;  /* 0x000000000014a947 */ /* 0x000ff60003800000 */
[----:B------:R-:W-:Y:S02]  /*4070*/  LOP3.LUT P2, RZ, R88, 0xff, RZ, 0xc0, !PT ;  /* 0x000000ff58ff7812 */ /* 0x000fe4000784c0ff */
[----:B------:R-:W-:Y:S04]  /*4080*/  PLOP3.LUT P0, PT, PT, PT, UP0, 0x80, 0x8 ;  /* 0x000000000008781c */ /* 0x000fe80003f0f008 */
[----:B------:R-:W-:Y:S07]  /*4090*/  PLOP3.LUT P0, PT, P0, PT, PT, 0x8, 0x80 ;  /* 0x000000000080781c */ /* 0x000fee000070e170 */
[----:B------:R-:W-:Y:S11]  /*40a0*/  @P2 FSETP.EQ.AND P0, PT, R49, RZ, PT ;  /* 0x000000ff3100220b */ /* 0x000ff60003f02000 */
[----:B------:R-:W-:Y:S02]  /*40b0*/  @!UPT UIADD3 URZ, UPT, UPT, URZ, URZ, URZ ;  /* 0x000000fffffff290 */ /* 0x000fe4000fffe0ff */
.L_x_73:
[----:B------:R-:W3:Y:S01]  /*40c0*/  SYNCS.PHASECHK.TRANS64.TRYWAIT P2, [UR7+0x60], R14 ;  /* 0x0000600eff0075a7 */ /* 0x000ee20008041107 */
[----:B------:R-:W-:Y:S04]  /*40d0*/  ELECT P4, URZ, PT ;  /* 0x0000000000ff782f */ /* 0x000fe80003880000 */
[----:B------:R-:W-:Y:S11]  /*40e0*/  PLOP3.LUT P4, PT, P0, P4, PT, 0xf2, 0x2f ;  /* 0x00000000002f781c */ /* 0x000ff60000789e72 */
[----:B------:R-:W-:Y:S02]  /*40f0*/  @!UPT UIADD3 URZ, UPT, UPT, URZ, URZ, URZ ;  /* 0x000000fffffff290 */ /* 0x000fe4000fffe0ff */
[----:B-1----:R-:W-:Y:S05]  /*4100*/  @!P4 IADD3 R8, P0, PT, R30, 0x580, RZ ;  /* 0x000005801e08c810 */ /* 0x002fea0007f1e0ff */
[----:B--2---:R-:W-:Y:S01]  /*4110*/  @!P4 IMAD.X R2, RZ, RZ, R31, P0 ;  /* 0x000000ffff02c224 */ /* 0x004fe200000e061f */
[----:B---3--:R-:W-:Y:S07]  /*4120*/  @!P2 BRA `(.L_x_74) ;  /* 0x0000005000dca947 */ /* 0x008fee0003800000 */
.L_x_161:
[----:B------:R-:W-:Y:S01]  /*4130*/  @!P4 R2UR UR8, R2 ;  /* 0x000000000208c2ca */ /* 0x000fe200000e0000 */
[----:B------:R-:W-:Y:S01]  /*4140*/  VOTEU.ALL UP1, P4 ;  /* 0x0000000000ff7886 */ /* 0x000fe20002020000 */
[----:B------:R-:W-:Y:S01]  /*4150*/  @!P4 R2UR UR9, R8 ;  /* 0x000000000809c2ca */ /* 0x000fe200000e0000 */
[----:B-1----:R-:W-:Y:S01]  /*4160*/  @!P4 IMAD.MOV.U32 R0, RZ, RZ, 0x2000 ;  /* 0x00002000ff00c424 */ /* 0x002fe200078e00ff */
[----:B------:R-:W-:Y:S01]  /*4170*/  UMOV UR10, 0x0 ;  /* 0x00000000000a7882 */ /* 0x000fe20000000000 */
[----:B------:R-:W-:Y:S01]  /*4180*/  UMOV UR11, 0x10000000 ;  /* 0x10000000000b7882 */ /* 0x000fe20000000000 */
[----:B------:R-:W-:Y:S01]  /*4190*/  @!UP1 UIADD3 UR32, UPT, UPT, UR7, 0x400, URZ ;  /* 0x0000040007209890 */ /* 0x000fe2000fffe0ff */
[----:B------:R-:W-:Y:S06]  /*41a0*/  VOTEU.ALL UP1, P4 ;  /* 0x0000000000ff7886 */ /* 0x000fec0002020000 */
[----:B------:R-:W-:Y:S01]  /*41b0*/  IMAD.U32 R9, RZ, RZ, UR8 ;  /* 0x00000008ff097e24 */ /* 0x000fe2000f8e00ff */
[----:B------:R-:W-:Y:S01]  /*41c0*/  UPRMT UR8, UR37, 0x654, UR33 ;  /* 0x0000065425087896 */ /* 0x000fe20008000021 */
[----:B------:R-:W-:Y:S03]  /*41d0*/  IMAD.U32 R8, RZ, RZ, UR9 ;  /* 0x00000009ff087e24 */ /* 0x000fe6000f8e00ff */
[----:B------:R-:W-:Y:S02]  /*41e0*/  @!P4 R2UR UR15, R9 ;  /* 0x00000000090fc2ca */ /* 0x000fe400000e0000 */
[----:B------:R-:W-:Y:S02]  /*41f0*/  @!P4 R2UR UR14, R8 ;  /* 0x00000000080ec2ca */ /* 0x000fe400000e0000 */
[----:B------:R-:W-:Y:S05]  /*4200*/  @!P4 IADD3 R8, P0, PT, R30, 0x580, RZ ;  /* 0x000005801e08c810 */ /* 0x000fea0007f1e0ff */
[----:B------:R-:W-:Y:S06]  /*4210*/  @!P4 IMAD.X R2, RZ, RZ, R31, P0 ;  /* 0x000000ffff02c224 */ /* 0x000fec00000e061f */
[----:B------:R1:W-:Y:S01]  /*4220*/  @!UP1 UTMALDG.3D [UR32], [UR14], desc[UR10] ;  /* 0x00000a200e0095b4 */ /* 0x0003e20008011000 */
[----:B------:R1:W-:Y:S01]  /*4230*/  @!P4 SYNCS.ARRIVE.TRANS64.RED.A0TR RZ, [UR7+0x40], R0 ;  /* 0x00004000ffffc9a7 */ /* 0x0003e20008300407 */
[----:B------:R-:W-:Y:S01]  /*4240*/  SYNCS.ARRIVE.TRANS64.RED.A1T0 RZ, [UR8], RZ ;  /* 0x000000ffffff79a7 */ /* 0x000fe20008100408 */
[----:B------:R-:W2:Y:S02]  /*4250*/  SYNCS.PHASECHK.TRANS64.TRYWAIT P2, [UR7+0x68], R14 ;  /* 0x0000680eff0075a7 */ /* 0x000ea40008041107 */
[----:B-12---:R-:W-:Y:S05]  /*4260*/  @!P2 BRA `(.L_x_75) ;  /* 0x0000005000a4a947 */ /* 0x006fea0003800000 */
.L_x_163:
[----:B------:R-:W-:Y:S01]  /*4270*/  @!P4 R2UR UR8, R2 ;  /* 0x000000000208c2ca */ /* 0x000fe200000e0000 */
[----:B------:R-:W-:Y:S01]  /*4280*/  VOTEU.ALL UP1, P4 ;  /* 0x0000000000ff7886 */ /* 0x000fe20002020000 */
[----:B------:R-:W-:Y:S01]  /*4290*/  @!P4 R2UR UR9, R8 ;  /* 0x000000000809c2ca */ /* 0x000fe200000e0000 */
[----:B-1----:R-:W-:Y:S01]  /*42a0*/  @!P4 IMAD.MOV.U32 R0, RZ, RZ, 0x2000 ;  /* 0x00002000ff00c424 */ /* 0x002fe200078e00ff */
[----:B------:R-:W-:Y:S01]  /*42b0*/  UMOV UR10, 0x0 ;  /* 0x00000000000a7882 */ /* 0x000fe20000000000 */
[----:B------:R-:W-:Y:S01]  /*42c0*/  UMOV UR11, 0x10000000 ;  /* 0x10000000000b7882 */ /* 0x000fe20000000000 */
[----:B------:R-:W-:Y:S02]  /*42d0*/  @!UP1 UIADD3 UR26, UPT, UPT, UR34, 0x40, URZ ;  /* 0x00000040221a9890 */ /* 0x000fe4000fffe0ff */
[----:B------:R-:W-:Y:S01]  /*42e0*/  @!UP1 UIADD3 UR24, UPT, UPT, UR7, 0x2400, URZ ;  /* 0x0000240007189890 */ /* 0x000fe2000fffe0ff */
[----:B------:R-:W-:Y:S01]  /*42f0*/  VOTEU.ALL UP1, P4 ;  /* 0x0000000000ff7886 */ /* 0x000fe20002020000 */
[----:B------:R-:W-:Y:S01]  /*4300*/  UMOV UR27, UR35 ;  /* 0x00000023001b7c82 */ /* 0x000fe20008000000 */
[----:B------:R-:W-:Y:S02]  /*4310*/  UMOV UR28, UR36 ;  /* 0x00000024001c7c82 */ /* 0x000fe40008000000 */
        /* <DEDUP_REMOVED lines=12> */
.L_x_165:
[----:B------:R-:W2:Y:S01]  /*43e0*/  LDC.64 R12, c[0x0][0xb18] ;  /* 0x0002c600ff0c7b82 */ /* 0x000ea20000000a00 */
[----:B------:R-:W-:Y:S01]  /*43f0*/  @!P4 R2UR UR8, R2 ;  /* 0x000000000208c2ca */ /* 0x000fe200000e0000 */
[----:B------:R-:W-:Y:S01]  /*4400*/  VOTEU.ALL UP1, P4 ;  /* 0x0000000000ff7886 */ /* 0x000fe20002020000 */
[----:B------:R-:W-:Y:S01]  /*4410*/  @!P4 R2UR UR9, R8 ;  /* 0x000000000809c2ca */ /* 0x000fe200000e0000 */
[----:B-1----:R-:W-:Y:S01]  /*4420*/  @!P4 IMAD.MOV.U32 R0, RZ, RZ, 0x2000 ;  /* 0x00002000ff00c424 */ /* 0x002fe200078e00ff */
[----:B------:R-:W-:Y:S03]  /*4430*/  UMOV UR10, 0x0 ;  /* 0x00000000000a7882 */ /* 0x000fe60000000000 */
[----:B------:R-:W1:Y:S01]  /*4440*/  @!P1 LDC R2, c[0x0][0xb0c] ;  /* 0x0002c300ff029b82 */ /* 0x000e620000000800 */
[----:B------:R-:W-:Y:S01]  /*4450*/  @!UP1 UIADD3 UR18, UPT, UPT, UR34, 0x80, URZ ;  /* 0x0000008022129890 */ /* 0x000fe2000fffe0ff */
[----:B------:R-:W-:Y:S01]  /*4460*/  @P3 SHF.R.U32.HI R26, RZ, 0x10, R21 ;  /* 0x00000010ff1a3819 */ /* 0x000fe20000011615 */
[----:B------:R-:W-:Y:S01]  /*4470*/  @!UP1 UIADD3 UR16, UPT, UPT, UR7, 0x4400, URZ ;  /* 0x0000440007109890 */ /* 0x000fe2000fffe0ff */
[----:B------:R-:W-:Y:S01]  /*4480*/  VIADD R28, R28, 0x1 ;  /* 0x000000011c1c7836 */ /* 0x000fe20000000000 */
[----:B------:R-:W-:Y:S01]  /*4490*/  VOTEU.ALL UP1, P4 ;  /* 0x0000000000ff7886 */ /* 0x000fe20002020000 */
[----:B------:R-:W-:Y:S01]  /*44a0*/  UMOV UR11, 0x10000000 ;  /* 0x10000000000b7882 */ /* 0x000fe20000000000 */
[----:B------:R-:W-:Y:S01]  /*44b0*/  UMOV UR19, UR35 ;  /* 0x0000002300137c82 */ /* 0x000fe20008000000 */
[----:B------:R-:W-:Y:S01]  /*44c0*/  IMAD.U32 R9, RZ, RZ, UR8 ;  /* 0x00000008ff097e24 */ /* 0x000fe2000f8e00ff */
[----:B------:R-:W-:Y:S01]  /*44d0*/  UMOV UR20, UR36 ;  /* 0x0000002400147c82 */ /* 0x000fe20008000000 */
[----:B------:R-:W-:Y:S01]  /*44e0*/  IMAD.U32 R8, RZ, RZ, UR9 ;  /* 0x00000009ff087e24 */ /* 0x000fe2000f8e00ff */
[----:B------:R-:W-:Y:S02]  /*44f0*/  UPRMT UR8, UR37, 0x654, UR17 ;  /* 0x0000065425087896 */ /* 0x000fe40008000011 */
[----:B------:R-:W-:Y:S02]  /*4500*/  @!P4 R2UR UR15, R9 ;  /* 0x00000000090fc2ca */ /* 0x000fe400000e0000 */
[----:B------:R-:W-:Y:S02]  /*4510*/  @!P4 R2UR UR14, R8 ;  /* 0x00000000080ec2ca */ /* 0x000fe400000e0000 */
[----:B------:R-:W3:Y:S11]  /*4520*/  LDC.64 R8, c[0x0][0xb10] ;  /* 0x0002c400ff087b82 */ /* 0x000ef60000000a00 */
[----:B------:R1:W-:Y:S01]  /*4530*/  @!UP1 UTMALDG.3D [UR16], [UR14], desc[UR10] ;  /* 0x00000a100e0095b4 */ /* 0x0003e20008011000 */
[----:B------:R5:W-:Y:S01]  /*4540*/  @!P4 SYNCS.ARRIVE.TRANS64.RED.A0TR RZ, [UR7+0x50], R0 ;  /* 0x00005000ffffc9a7 */ /* 0x000be20008300407 */
[C---:B---3--:R-:W-:Y:S01]  /*4550*/  @!P1 IMAD.HI.U32 R8, R11.reuse, R8, RZ ;  /* 0x000000080b089227 */ /* 0x048fe200078e00ff */
[----:B--2---:R-:W-:Y:S02]  /*4560*/  @!P1 ISETP.NE.AND P0, PT, R12, 0x1, PT ;  /* 0x000000010c00980c */ /* 0x004fe40003f05270 */
[----:B-1----:R-:W-:Y:S01]  /*4570*/  @!P1 ISETP.NE.AND P2, PT, R2, 0x1, PT ;  /* 0x000000010200980c */ /* 0x002fe20003f45270 */
[----:B------:R-:W-:Y:S01]  /*4580*/  SYNCS.ARRIVE.TRANS64.RED.A1T0 RZ, [UR8], RZ ;  /* 0x000000ffffff79a7 */ /* 0x000fe20008100408 */
[C---:B------:R-:W-:Y:S01]  /*4590*/  @!P1 IMAD.HI.U32 R13, R10.reuse, R13, RZ ;  /* 0x0000000d0a0d9227 */ /* 0x040fe200078e00ff */
[----:B------:R-:W-:Y:S04]  /*45a0*/  @!P1 SHF.R.U32.HI R8, RZ, R9, R8 ;  /* 0x00000009ff089219 */ /* 0x000fe80000011608 */
[----:B------:R-:W-:Y:S01]  /*45b0*/  @!P1 SEL R8, R11, R8, !P2 ;  /* 0x000000080b089207 */ /* 0x000fe20005000000 */
[----:B------:R-:W1:Y:S01]  /*45c0*/  SYNCS.PHASECHK.TRANS64.TRYWAIT P5, [UR7+0x78], R14 ;  /* 0x0000780eff0075a7 */ /* 0x000e6200080a1107 */
[----:B-----5:R-:W2:Y:S02]  /*45d0*/  @!P1 LDC R0, c[0x0][0xb20] ;  /* 0x0002c800ff009b82 */ /* 0x020ea40000000800 */
[----:B--2---:R-:W-:Y:S04]  /*45e0*/  @!P1 SHF.R.U32.HI R0, RZ, R0, R13 ;  /* 0x00000000ff009219 */ /* 0x004fe8000001160d */
[----:B------:R-:W-:Y:S05]  /*45f0*/  @!P1 SEL R9, R10, R0, !P0 ;  /* 0x000000000a099207 */ /* 0x000fea0004000000 */
[----:B------:R-:W-:Y:S02]  /*4600*/  @!P1 IMAD.IADD R0, R9, 0x1, -R8 ;  /* 0x0000000109009824 */ /* 0x000fe400078e0a08 */
[----:B------:R-:W-:Y:S02]  /*4610*/  @!P1 IMAD.IADD R8, R8, 0x1, -R9 ;  /* 0x0000000108089824 */ /* 0x000fe400078e0a09 */
[----:B------:R-:W-:Y:S02]  /*4620*/  @!P1 IMAD R11, R0, R2, R11 ;  /* 0x00000002000b9224 */ /* 0x000fe400078e020b */
[----:B------:R-:W-:Y:S01]  /*4630*/  @!P1 IMAD R10, R8, R12, R10 ;  /* 0x0000000c080a9224 */ /* 0x000fe200078e020a */
[----:B-1----:R-:W-:Y:S06]  /*4640*/  @!P5 BRA `(.L_x_77) ;  /* 0x0000004c00dcd947 */ /* 0x002fec0003800000 */
.L_x_167:
[----:B------:R-:W-:Y:S01]  /*4650*/  @!P4 IADD3 R2, P0, PT, R30, 0x580, RZ ;  /* 0x000005801e02c810 */ /* 0x000fe20007f1e0ff */
[----:B------:R-:W-:Y:S01]  /*4660*/  VOTEU.ALL UP1, P4 ;  /* 0x0000000000ff7886 */ /* 0x000fe20002020000 */
[----:B------:R-:W-:Y:S01]  /*4670*/  UMOV UR18, 0x0 ;  /* 0x0000000000127882 */ /* 0x000fe20000000000 */
[----:B------:R-:W-:Y:S01]  /*4680*/  UMOV UR19, 0x10000000 ;  /* 0x1000000000137882 */ /* 0x000fe20000000000 */
[----:B------:R-:W-:Y:S01]  /*4690*/  @!P4 R2UR UR9, R2 ;  /* 0x000000000209c2ca */ /* 0x000fe200000e0000 */
[----:B-1----:R-:W-:Y:S01]  /*46a0*/  @!P4 IMAD.X R0, RZ, RZ, R31, P0 ;  /* 0x000000ffff00c224 */ /* 0x002fe200000e061f */
[----:B------:R-:W-:Y:S01]  /*46b0*/  @!UP1 UIADD3 UR10, UPT, UPT, UR34, 0xc0, URZ ;  /* 0x000000c0220a9890 */ /* 0x000fe2000fffe0ff */
[----:B------:R-:W-:Y:S01]  /*46c0*/  ISETP.NE.AND P0, PT, R28, 0x2, PT ;  /* 0x000000021c00780c */ /* 0x000fe20003f05270 */
[----:B------:R-:W-:Y:S01]  /*46d0*/  UMOV UR11, UR35 ;  /* 0x00000023000b7c82 */ /* 0x000fe20008000000 */
[----:B------:R-:W-:Y:S01]  /*46e0*/  UMOV UR12, UR36 ;  /* 0x00000024000c7c82 */ /* 0x000fe20008000000 */
[----:B------:R-:W-:Y:S01]  /*46f0*/  @!P4 R2UR UR8, R0 ;  /* 0x000000000008c2ca */ /* 0x000fe200000e0000 */
[----:B------:R-:W-:Y:S01]  /*4700*/  IMAD.IADD R14, R10, 0x1, R86 ;  /* 0x000000010a0e7824 */ /* 0x000fe200078e0256 */
[----:B------:R-:W-:Y:S01]  /*4710*/  @P3 R2UR UR36, R26 ;  /* 0x000000001a2432ca */ /* 0x000fe200000e0000 */
[----:B------:R-:W-:Y:S01]  /*4720*/  IMAD.IADD R15, R11, 0x1, R87 ;  /* 0x000000010b0f7824 */ /* 0x000fe200078e0257 */
[----:B------:R-:W-:Y:S02]  /*4730*/  SEL R0, RZ, 0x1, P0 ;  /* 0x00000001ff007807 */ /* 0x000fe40000000000 */
[----:B------:R-:W-:Y:S01]  /*4740*/  LOP3.LUT R29, R29, 0x1, RZ, 0x3c, !PT ;  /* 0x000000011d1d7812 */ /* 0x000fe200078e3cff */
[----:B------:R-:W-:Y:S01]  /*4750*/  IMAD.U32 R8, RZ, RZ, UR9 ;  /* 0x00000009ff087e24 */ /* 0x000fe2000f8e00ff */
[----:B------:R-:W-:Y:S01]  /*4760*/  @!UP1 UIADD3 UR9, UPT, UPT, UR7, 0x58, URZ ;  /* 0x0000005807099890 */ /* 0x000fe2000fffe0ff */
[----:B------:R-:W-:Y:S02]  /*4770*/  LOP3.LUT R27, R27, R0, RZ, 0x3c, !PT ;  /* 0x000000001b1b7212 */ /* 0x000fe400078e3cff */
[----:B------:R-:W-:Y:S02]  /*4780*/  SEL R28, R28, RZ, P0 ;  /* 0x000000ff1c1c7207 */ /* 0x000fe40000000000 */
[----:B------:R-:W-:Y:S01]  /*4790*/  IMAD.U32 R9, RZ, RZ, UR8 ;  /* 0x00000008ff097e24 */ /* 0x000fe2000f8e00ff */
[----:B------:R-:W-:Y:S01]  /*47a0*/  @!P4 R2UR UR14, R8 ;  /* 0x00000000080ec2ca */ /* 0x000fe200000e0000 */
[----:B------:R-:W-:Y:S01]  /*47b0*/  @!UP1 UIADD3 UR8, UPT, UPT, UR7, 0x6400, URZ ;  /* 0x0000640007089890 */ /* 0x000fe2000fffe0ff */
[----:B------:R-:W-:Y:S02]  /*47c0*/  VOTEU.ALL UP1, P4 ;  /* 0x0000000000ff7886 */ /* 0x000fe40002020000 */
[----:B------:R-:W-:Y:S11]  /*47d0*/  @!P4 R2UR UR15, R9 ;  /* 0x00000000090fc2ca */ /* 0x000ff600000e0000 */
[----:B------:R-:W-:Y:S02]  /*47e0*/  @!UPT UIADD3 URZ, UPT, UPT, URZ, URZ, URZ ;  /* 0x000000fffffff290 */ /* 0x000fe4000fffe0ff */
[----:B------:R2:W-:Y:S01]  /*47f0*/  @!UP1 UTMALDG.3D [UR8], [UR14], desc[UR18] ;  /* 0x000012080e0095b4 */ /* 0x0005e20008011000 */
[----:B------:R2:W-:Y:S01]  /*4800*/  @!P4 SYNCS.ARRIVE.TRANS64.RED.A0TR RZ, [UR7+0x58], R25 ;  /* 0x00005819ffffc9a7 */ /* 0x0005e20008300407 */
[----:B------:R-:W-:Y:S01]  /*4810*/  UPLOP3.LUT UP1, UPT, UPT, UPT, UPT, 0x80, 0x8 ;  /* 0x000000000008789c */ /* 0x000fe20003f2f070 */
[----:B------:R-:W-:Y:S01]  /*4820*/  SYNCS.ARRIVE.TRANS64.RED.A1T0 RZ, [UR13], RZ ;  /* 0x000000ffffff79a7 */ /* 0x000fe2000810040d */
[----:B------:R-:W-:Y:S09]  /*4830*/  @P3 BRA `(.L_x_78) ;  /* 0xfffffff000a03947 */ /* 0x000ff2000383ffff */
[----:B------:R-:W-:-:S04]  /*4840*/  SHF.L.U32 R2, R29, 0x1f, RZ ;  /* 0x0000001f1d027819 */ /* 0x000fc800000006ff */
[----:B------:R-:W1:Y:S02]  /*4850*/  SYNCS.PHASECHK.TRANS64.TRYWAIT P0, [UR7+0x60], R2 ;  /* 0x00006002ff0075a7 */ /* 0x000e640008001107 */
[----:B-1----:R-:W-:Y:S05]  /*4860*/  @!P0 BRA `(.L_x_79) ;  /* 0x0000004c006c8947 */ /* 0x002fea0003800000 */
.L_x_169:
[----:B------:R-:W3:Y:S02]  /*4870*/  SYNCS.PHASECHK.TRANS64.TRYWAIT P0, [UR7+0x68], R2 ;  /* 0x00006802ff0075a7 */ /* 0x000ee40008001107 */
[----:B---3--:R-:W-:Y:S05]  /*4880*/  @!P0 BRA `(.L_x_80) ;  /* 0x0000004c007c8947 */ /* 0x008fea0003800000 */
.L_x_171:
[----:B------:R-:W3:Y:S02]  /*4890*/  SYNCS.PHASECHK.TRANS64.TRYWAIT P0, [UR7+0x70], R2 ;  /* 0x00007002ff0075a7 */ /* 0x000ee40008001107 */
[----:B---3--:R-:W-:Y:S05]  /*48a0*/  @!P0 BRA `(.L_x_81) ;  /* 0x0000004c008c8947 */ /* 0x008fea0003800000 */
.L_x_173:
[----:B-1----:R-:W-:-:S07]  /*48b0*/  MOV R0, UR7 ;  /* 0x0000000700007c02 */ /* 0x002fce0008000f00 */
.L_x_82:
[----:B-1----:R-:W-:-:S04]  /*48c0*/  SHF.L.U32 R2, R29, 0x1f, RZ ;  /* 0x0000001f1d027819 */ /* 0x002fc800000006ff */
[----:B------:R1:W3:Y:S03]  /*48d0*/  SYNCS.PHASECHK.TRANS64.TRYWAIT P0, [R0+URZ+0x78], R2 ;  /* 0x00007802000075a7 */ /* 0x0002e600080011ff */
[----:B---3--:R-:W-:Y:S05]  /*48e0*/  @!P0 NANOSLEEP.SYNCS 0x989680 ;  /* 0x009896800000895d */ /* 0x008fea0003900000 */
[----:B------:R-:W3:Y:S02]  /*48f0*/  @!P0 SYNCS.PHASECHK.TRANS64 P0, [R0+URZ+0x78], R2 ;  /* 0x00007802000085a7 */ /* 0x000ee400080010ff */
[----:B--23--:R-:W-:Y:S05]  /*4900*/  @P0 EXIT ;  /* 0x000000000000094d */ /* 0x00cfea0003800000 */
[----:B------:R-:W-:Y:S05]  /*4910*/  BRA `(.L_x_82) ;  /* 0xfffffffc00e87947 */ /* 0x000fea000383ffff */
.L_x_67:
[----:B------:R-:W-:-:S06]  /*4920*/  UISETP.GE.AND UP1, UPT, UR8, 0x4, UPT ;  /* 0x000000040800788c */ /* 0x000fcc000bf26270 */
[----:B------:R-:W-:-:S13]  /*4930*/  PLOP3.LUT P0, PT, PT, PT, UP1, 0x80, 0x8 ;  /* 0x000000000008781c */ /* 0x000fda0003f0f018 */
[----:B------:R-:W-:Y:S05]  /*4940*/  @!P0 EXIT ;  /* 0x000000000000894d */ /* 0x000fea0003800000 */
[----:B------:R-:W-:Y:S01]  /*4950*/  BAR.SYNC.DEFER_BLOCKING 0x6, 0xa0 ;  /* 0x0182800000007b1d */ /* 0x000fe20000010000 */
[C---:B------:R-:W-:Y:S01]  /*4960*/  IMAD.SHL.U32 R4, R101.reuse, 0x40, RZ ;  /* 0x0000004065047824 */ /* 0x040fe200078e00ff */
[C---:B------:R-:W-:Y:S01]  /*4970*/  R2P PR, R101.reuse, 0x6 ;  /* 0x0000000665007804 */ /* 0x040fe20000000000 */
[C---:B------:R-:W-:Y:S01]  /*4980*/  IMAD.SHL.U32 R92, R101.reuse, 0x8, RZ ;  /* 0x00000008655c7824 */ /* 0x040fe200078e00ff */
[----:B------:R-:W-:Y:S01]  /*4990*/  CS2R R96, SRZ ;  /* 0x0000000000607805 */ /* 0x000fe2000001ff00 */
[C---:B------:R-:W-:Y:S01]  /*49a0*/  IMAD.U32 R46, R101.reuse, 0x10000, RZ ;  /* 0x00010000652e7824 */ /* 0x040fe200078e00ff */
[----:B------:R-:W-:Y:S02]  /*49b0*/  UMOV UR48, 0x400 ;  /* 0x0000040000307882 */ /* 0x000fe40000000000 */
[----:B------:R-:W1:Y:S01]  /*49c0*/  LDC R91, c[0x0][0x370] ;  /* 0x0000dc00ff5b7b82 */ /* 0x000e620000000800 */
[----:B------:R-:W-:Y:S01]  /*49d0*/  ULEA UR48, UR37, UR48, 0x18 ;  /* 0x0000003025307291 */ /* 0x000fe2000f8ec0ff */
[C---:B------:R-:W-:Y:S01]  /*49e0*/  LOP3.LUT R3, R4.reuse, 0x1c0, RZ, 0xc0, !PT ;  /* 0x000001c004037812 */ /* 0x040fe200078ec0ff */
[----:B------:R-:W-:Y:S01]  /*49f0*/  IMAD.SHL.U32 R2, R101, 0x20, RZ ;  /* 0x0000002065027824 */ /* 0x000fe200078e00ff */
[----:B------:R-:W-:Y:S01]  /*4a00*/  LOP3.LUT R4, R4, 0x200, RZ, 0xc0, !PT ;  /* 0x0000020004047812 */ /* 0x000fe200078ec0ff */
[----:B------:R-:W-:Y:S01]  /*4a10*/  IMAD.MOV.U32 R99, RZ, RZ, 0x20 ;  /* 0x00000020ff637424 */ /* 0x000fe200078e00ff */
[----:B------:R-:W-:Y:S01]  /*4a20*/  LOP3.LUT R92, R3, 0x38, R92, 0xf8, !PT ;  /* 0x00000038035c7812 */ /* 0x000fe200078ef85c */
[----:B------:R-:W-:Y:S01]  /*4a30*/  UIADD3 UR4, UPT, UPT, UR48, 0x400, URZ ;  /* 0x0000040030047890 */ /* 0x000fe2000fffe0ff */
[----:B------:R-:W2:Y:S01]  /*4a40*/  LDC R42, c[0x0][0xb0c] ;  /* 0x0002c300ff2a7b82 */ /* 0x000ea20000000800 */
[----:B------:R-:W-:Y:S01]  /*4a50*/  SHF.R.U32.HI R3, RZ, 0x1, R101 ;  /* 0x00000001ff037819 */ /* 0x000fe20000011665 */
[----:B------:R-:W-:Y:S01]  /*4a60*/  IMAD.MOV.U32 R98, RZ, RZ, 0x1 ;  /* 0x00000001ff627424 */ /* 0x000fe200078e00ff */
[----:B------:R-:W-:Y:S01]  /*4a70*/  LOP3.LUT R46, R46, 0x600000, RZ, 0xc0, !PT ;  /* 0x006000002e2e7812 */ /* 0x000fe200078ec0ff */
[----:B------:R-:W-:Y:S01]  /*4a80*/  IMAD.MOV.U32 R45, RZ, RZ, RZ ;  /* 0x000000ffff2d7224 */ /* 0x000fe200078e00ff */
[----:B------:R-:W-:Y:S01]  /*4a90*/  LOP3.LUT R2, R4, 0xc00, R2, 0xf8, !PT ;  /* 0x00000c0004027812 */ /* 0x000fe200078ef802 */
[----:B------:R-:W-:Y:S01]  /*4aa0*/  IMAD.MOV.U32 R104, RZ, RZ, RZ ;  /* 0x000000ffff687224 */ /* 0x000fe200078e00ff */
[----:B------:R-:W-:Y:S01]  /*4ab0*/  LOP3.LUT R92, R92, 0x8, R3, 0x78, !PT ;  /* 0x000000085c5c7812 */ /* 0x000fe200078e7803 */
[----:B------:R-:W4:Y:S01]  /*4ac0*/  LDC R89, c[0x0][0xb20] ;  /* 0x0002c800ff597b82 */ /* 0x000f220000000800 */
[----:B------:R-:W3:Y:S01]  /*4ad0*/  LDS R0, [UR48+0x140] ;  /* 0x00014030ff007984 */ /* 0x000ee20008000800 */
[----:B------:R-:W-:Y:S01]  /*4ae0*/  SEL R100, R99, 0xffffffe0, !P2 ;  /* 0xffffffe063647807 */ /* 0x000fe20005000000 */
[----:B------:R-:W-:Y:S01]  /*4af0*/  IMAD.U32 R94, RZ, RZ, UR4 ;  /* 0x00000004ff5e7e24 */ /* 0x000fe2000f8e00ff */
[----:B------:R-:W-:Y:S01]  /*4b00*/  LOP3.LUT R92, R2, R92, RZ, 0xfc, !PT ;  /* 0x0000005c025c7212 */ /* 0x000fe200078efcff */
[----:B------:R-:W1:Y:S01]  /*4b10*/  LDCU.64 UR52, c[0x0][0x348] ;  /* 0x00006900ff3477ac */ /* 0x000e620008000a00 */
[----:B------:R-:W-:-:S02]  /*4b20*/  LOP3.LUT R101, R101, 0x60, RZ, 0xc0, !PT ;  /* 0x0000006065657812 */ /* 0x000fc400078ec0ff */
[----:B------:R-:W1:Y:S01]  /*4b30*/  LDC R41, c[0x0][0xb30] ;  /* 0x0002cc00ff297b82 */ /* 0x000e620000000800 */
[----:B------:R-:W-:Y:S01]  /*4b40*/  SEL R99, R99, 0xffffffe0, !P1 ;  /* 0xffffffe063637807 */ /* 0x000fe20004800000 */
[----:B------:R-:W1:Y:S01]  /*4b50*/  LDCU.64 UR38, c[0x0][0x888] ;  /* 0x00011100ff2677ac */ /* 0x000e620008000a00 */
[----:B------:R-:W1:Y:S05]  /*4b60*/  LDCU.64 UR44, c[0x0][0x890] ;  /* 0x00011200ff2c77ac */ /* 0x000e6a0008000a00 */
[----:B------:R-:W1:Y:S01]  /*4b70*/  LDC.64 R84, c[0x0][0xb10] ;  /* 0x0002c400ff547b82 */ /* 0x000e620000000a00 */
[----:B------:R-:W-:Y:S01]  /*4b80*/  UMOV UR49, URZ ;  /* 0x000000ff00317c82 */ /* 0x000fe20008000000 */
[----:B------:R-:W-:-:S06]  /*4b90*/  UMOV UR51, URZ ;  /* 0x000000ff00337c82 */ /* 0x000fcc0008000000 */
[----:B------:R-:W1:Y:S08]  /*4ba0*/  LDC.64 R38, c[0x0][0xb18] ;  /* 0x0002c600ff267b82 */ /* 0x000e700000000a00 */
[----:B------:R-:W1:Y:S08]  /*4bb0*/  LDC.64 R36, c[0x0][0xb28] ;  /* 0x0002ca00ff247b82 */ /* 0x000e700000000a00 */
[----:B------:R-:W1:Y:S01]  /*4bc0*/  LDC.64 R82, c[0x0][0x8b0] ;  /* 0x00022c00ff527b82 */ /* 0x000e620000000a00 */
[----:B---3--:R-:W-:-:S07]  /*4bd0*/  IMAD.IADD R46, R0, 0x1, R46 ;  /* 0x00000001002e7824 */ /* 0x008fce00078e022e */
[----:B------:R-:W3:Y:S08]  /*4be0*/  LDC.64 R80, c[0x0][0x8a8] ;  /* 0x00022a00ff507b82 */ /* 0x000ef00000000a00 */
[----:B--2-4-:R-:W1:Y:S02]  /*4bf0*/  LDC R90, c[0x0][0x374] ;  /* 0x0000dd00ff5a7b82 */ /* 0x014e640000000800 */
.L_x_126:
[----:B------:R-:W-:Y:S02]  /*4c00*/  LEA R0, R104, UR48, 0x3 ;  /* 0x0000003068007c11 */ /* 0x000fe4000f8e18ff */
[----:B------:R-:W-:Y:S02]  /*4c10*/  SHF.L.U32 R2, R96, 0x1f, RZ ;  /* 0x0000001f60027819 */ /* 0x000fe400000006ff */
[----:B-1----:R-:W-:Y:S02]  /*4c20*/  LEA R16, R104, UR48, 0x4 ;  /* 0x0000003068107c11 */ /* 0x002fe4000f8e20ff */
[----:B------:R-:W2:Y:S02]  /*4c30*/  SYNCS.PHASECHK.TRANS64.TRYWAIT P0, [R0+URZ+0x90], R2 ;  /* 0x00009002000075a7 */ /* 0x000ea400080011ff */
[----:B--2---:R-:W-:Y:S05]  /*4c40*/  @!P0 BRA `(.L_x_83) ;  /* 0x0000004800bc8947 */ /* 0x004fea0003800000 */
.L_x_174:
[----:B------:R-:W4:Y:S01]  /*4c50*/  LDC.64 R10, c[0x0][0xb10] ;  /* 0x0002c400ff0a7b82 */ /* 0x000f220000000a00 */
[----:B------:R-:W3:Y:S01]  /*4c60*/  LDS.128 R16, [R16+0x120] ;  /* 0x0001200010107984 */ /* 0x000ee20000000c00 */
[----:B-1----:R-:W-:Y:S01]  /*4c70*/  ISETP.NE.AND P1, PT, R41, 0x1, PT ;  /* 0x000000012900780c */ /* 0x002fe20003f25270 */
[----:B--2---:R-:W-:Y:S01]  /*4c80*/  VIADD R0, R0, 0xa0 ;  /* 0x000000a000007836 */ /* 0x004fe20000000000 */
[----:B------:R-:W-:Y:S04]  /*4c90*/  ISETP.GE.AND P0, PT, R40, 0x1, PT ;  /* 0x000000012800780c */ /* 0x000fe80003f06270 */
[----:B------:R-:W1:Y:S01]  /*4ca0*/  LDC.64 R8, c[0x0][0xb18] ;  /* 0x0002c600ff087b82 */ /* 0x000e620000000a00 */
[----:B------:R-:W-:Y:S01]  /*4cb0*/  PRMT R0, RZ, 0x654, R0 ;  /* 0x00000654ff007816 */ /* 0x000fe20000000000 */
[----:B------:R-:W-:Y:S01]  /*4cc0*/  @!PT LDS RZ, [RZ] ;  /* 0x00000000fffff984 */ /* 0x000fe20000000800 */
[----:B------:R-:W-:Y:S01]  /*4cd0*/  @!PT LDS RZ, [RZ] ;  /* 0x00000000fffff984 */ /* 0x000fe20000000800 */
[----:B------:R-:W-:Y:S01]  /*4ce0*/  @!PT LDS RZ, [RZ] ;  /* 0x00000000fffff984 */ /* 0x000fe20000000800 */
[----:B------:R-:W-:Y:S01]  /*4cf0*/  @!PT LDS RZ, [RZ] ;  /* 0x00000000fffff984 */ /* 0x000fe20000000800 */
[----:B------:R2:W-:Y:S06]  /*4d00*/  MEMBAR.ALL.CTA ;  /* 0x0000000000007992 */ /* 0x0005ec0000008000 */
[----:B--2---:R-:W2:Y:S01]  /*4d10*/  FENCE.VIEW.ASYNC.S ;  /* 0x00000000000073c6 */ /* 0x004ea20000000000 */
[----:B------:R-:W1:Y:S08]  /*4d20*/  @!P1 LDC R12, c[0x0][0xb20] ;  /* 0x0002c800ff0c9b82 */ /* 0x000e700000000800 */
[----:B------:R-:W1:Y:S01]  /*4d30*/  @!P1 LDC R7, c[0x0][0xb0c] ;  /* 0x0002c300ff079b82 */ /* 0x000e620000000800 */
[----:B--2---:R2:W-:Y:S01]  /*4d40*/  SYNCS.ARRIVE.TRANS64.RED.A1T0 RZ, [R0+URZ], RZ ;  /* 0x000000ff00ff79a7 */ /* 0x0045e200081004ff */
[----:B---3--:R-:W-:Y:S04]  /*4d50*/  LOP3.LUT P4, RZ, R18, 0x1, RZ, 0xc0, !PT ;  /* 0x0000000112ff7812 */ /* 0x008fe8000788c0ff */
[----:B------:R-:W-:Y:S09]  /*4d60*/  P2R R102, PR, RZ, 0x10 ;  /* 0x00000010ff667803 */ /* 0x000ff20000000000 */
[----:B------:R-:W-:Y:S02]  /*4d70*/  @P4 MOV R44, R16 ;  /* 0x00000010002c4202 */ /* 0x000fe40000000f00 */
[----:B------:R-:W-:Y:S01]  /*4d80*/  @P4 LOP3.LUT R43, R17, 0xffff, RZ, 0xc0, !PT ;  /* 0x0000ffff112b4812 */ /* 0x000fe200078ec0ff */
[----:B--2-4-:R-:W-:Y:S06]  /*4d90*/  @!P0 BRA `(.L_x_84) ;  /* 0x0000000000a48947 */ /* 0x014fec0003800000 */
[----:B------:R-:W-:Y:S01]  /*4da0*/  IMAD.HI.U32 R0, R90, R39, RZ ;  /* 0x000000275a007227 */ /* 0x000fe200078e00ff */
[----:B------:R-:W-:Y:S02]  /*4db0*/  ISETP.NE.AND P0, PT, R38, 0x1, PT ;  /* 0x000000012600780c */ /* 0x000fe40003f05270 */
[----:B------:R-:W-:Y:S01]  /*4dc0*/  ISETP.NE.AND P2, PT, R40, 0x1, PT ;  /* 0x000000012800780c */ /* 0x000fe20003f45270 */
[----:B------:R-:W-:Y:S01]  /*4dd0*/  IMAD.HI.U32 R4, R91, R84, RZ ;  /* 0x000000545b047227 */ /* 0x000fe200078e00ff */
[----:B------:R-:W-:Y:S02]  /*4de0*/  SHF.R.U32.HI R0, RZ, R89, R0 ;  /* 0x00000059ff007219 */ /* 0x000fe40000011600 */
[----:B------:R-:W-:Y:S01]  /*4df0*/  ISETP.NE.AND P3, PT, R42, 0x1, PT ;  /* 0x000000012a00780c */ /* 0x000fe20003f65270 */
[----:B------:R-:W-:Y:S01]  /*4e00*/  IMAD.HI.U32 R6, R43, R39, RZ ;  /* 0x000000272b067227 */ /* 0x000fe200078e00ff */
[-C--:B------:R-:W-:Y:S02]  /*4e10*/  SHF.R.U32.HI R4, RZ, R85.reuse, R4 ;  /* 0x00000055ff047219 */ /* 0x080fe40000011604 */
[----:B------:R-:W-:Y:S01]  /*4e20*/  SEL R0, R90, R0, !P0 ;  /* 0x000000005a007207 */ /* 0x000fe20004000000 */
[----:B------:R-:W-:Y:S01]  /*4e30*/  IMAD.HI.U32 R5, R44, R84, RZ ;  /* 0x000000542c057227 */ /* 0x000fe200078e00ff */
[----:B------:R-:W-:Y:S03]  /*4e40*/  SEL R4, R91, R4, !P3 ;  /* 0x000000045b047207 */ /* 0x000fe60005800000 */
[-C--:B------:R-:W-:Y:S01]  /*4e50*/  IMAD.HI.U32 R3, R0, R36.reuse, RZ ;  /* 0x0000002400037227 */ /* 0x080fe200078e00ff */
[----:B------:R-:W-:Y:S03]  /*4e60*/  SHF.R.U32.HI R5, RZ, R85, R5 ;  /* 0x00000055ff057219 */ /* 0x000fe60000011605 */
[----:B------:R-:W-:Y:S01]  /*4e70*/  IMAD.HI.U32 R2, R4, R36, RZ ;  /* 0x0000002404027227 */ /* 0x000fe200078e00ff */
[----:B------:R-:W-:Y:S02]  /*4e80*/  @P2 SHF.R.U32.HI R0, RZ, R37, R3 ;  /* 0x00000025ff002219 */ /* 0x000fe40000011603 */
[----:B------:R-:W-:Y:S02]  /*4e90*/  SHF.R.U32.HI R3, RZ, R89, R6 ;  /* 0x00000059ff037219 */ /* 0x000fe40000011606 */
[----:B------:R-:W-:Y:S01]  /*4ea0*/  @P2 SHF.R.U32.HI R4, RZ, R37, R2 ;  /* 0x00000025ff042219 */ /* 0x000fe20000011602 */
[----:B------:R-:W-:Y:S01]  /*4eb0*/  IMAD R0, R40, R0, RZ ;  /* 0x0000000028007224 */ /* 0x000fe200078e02ff */
[----:B------:R-:W-:Y:S02]  /*4ec0*/  SEL R3, R43, R3, !P0 ;  /* 0x000000032b037207 */ /* 0x000fe40004000000 */
[----:B------:R-:W-:Y:S01]  /*4ed0*/  SEL R2, R44, R5, !P3 ;  /* 0x000000052c027207 */ /* 0x000fe20005800000 */
[----:B------:R-:W-:Y:S01]  /*4ee0*/  IMAD R5, R40, R4, RZ ;  /* 0x0000000428057224 */ /* 0x000fe200078e02ff */
[C---:B------:R-:W-:Y:S01]  /*4ef0*/  ISETP.GE.AND P0, PT, R3.reuse, R0, PT ;  /* 0x000000000300720c */ /* 0x040fe20003f06270 */
[C---:B------:R-:W-:Y:S03]  /*4f00*/  IMAD.HI.U32 R0, R3.reuse, R36, RZ ;  /* 0x0000002403007227 */ /* 0x040fe600078e00ff */
[C---:B------:R-:W-:Y:S02]  /*4f10*/  ISETP.GE.OR P0, PT, R2.reuse, R5, P0 ;  /* 0x000000050200720c */ /* 0x040fe40000706670 */
[----:B------:R-:W-:Y:S04]  /*4f20*/  SHF.R.U32.HI R0, RZ, R37, R0 ;  /* 0x00000025ff007219 */ /* 0x000fe80000011600 */
[C---:B------:R-:W-:Y:S05]  /*4f30*/  SEL R6, R3.reuse, R0, !P2 ;  /* 0x0000000003067207 */ /* 0x040fea0005000000 */
        /* <DEDUP_REMOVED lines=14> */
[----:B------:R-:W-:Y:S07]  /*5020*/  IMAD R43, R3, R38, R43 ;  /* 0x00000026032b7224 */ /* 0x000fee00078e022b */
.L_x_84:
[----:B-1----:R-:W-:Y:S01]  /*5030*/  @!P1 ISETP.NE.AND P0, PT, R8, 0x1, PT ;  /* 0x000000010800980c */ /* 0x002fe20003f05270 */
[----:B------:R-:W-:Y:S01]  /*5040*/  @!P1 IMAD.HI.U32 R2, R43, R9, RZ ;  /* 0x000000092b029227 */ /* 0x000fe200078e00ff */
[----:B------:R-:W-:Y:S01]  /*5050*/  R2UR UR42, R15 ;  /* 0x000000000f2a72ca */ /* 0x000fe200000e0000 */
[----:B------:R-:W-:Y:S01]  /*5060*/  BSSY.RECONVERGENT B6, `(.L_x_85) ;  /* 0x0000031000067945 */ /* 0x000fe20003800200 */
[----:B------:R-:W-:Y:S01]  /*5070*/  R2UR UR41, R14 ;  /* 0x000000000e2972ca */ /* 0x000fe200000e0000 */
[----:B------:R-:W-:Y:S01]  /*5080*/  @!P1 IMAD.HI.U32 R0, R44, R10, RZ ;  /* 0x0000000a2c009227 */ /* 0x000fe200078e00ff */
[----:B------:R-:W-:Y:S02]  /*5090*/  @!P1 SHF.R.U32.HI R2, RZ, R12, R2 ;  /* 0x0000000cff029219 */ /* 0x000fe40000011602 */
[----:B------:R-:W-:Y:S01]  /*50a0*/  @!P1 ISETP.NE.AND P2, PT, R7, 0x1, PT ;  /* 0x000000010700980c */ /* 0x000fe20003f45270 */
[----:B------:R-:W-:Y:S01]  /*50b0*/  VIADD R104, R104, 0x1 ;  /* 0x0000000168687836 */ /* 0x000fe20000000000 */
[----:B------:R-:W-:Y:S02]  /*50c0*/  @!P1 SEL R2, R43, R2, !P0 ;  /* 0x000000022b029207 */ /* 0x000fe40004000000 */
[----:B------:R-:W-:Y:S02]  /*50d0*/  @!P1 SHF.R.U32.HI R0, RZ, R11, R0 ;  /* 0x0000000bff009219 */ /* 0x000fe40000011600 */
[----:B------:R-:W-:Y:S01]  /*50e0*/  LOP3.LUT P0, RZ, R94, 0x3f0, RZ, 0xc0, !PT ;  /* 0x000003f05eff7812 */ /* 0x000fe2000780c0ff */
[----:B------:R-:W-:Y:S01]  /*50f0*/  USHF.L.U32 UR42, UR42, 0x6, URZ ;  /* 0x000000062a2a7899 */ /* 0x000fe200080006ff */
[----:B------:R-:W-:Y:S01]  /*5100*/  @!P1 SEL R3, R44, R0, !P2 ;  /* 0x000000002c039207 */ /* 0x000fe20005000000 */
[----:B------:R-:W-:Y:S01]  /*5110*/  USHF.L.U32 UR41, UR41, 0x8, URZ ;  /* 0x0000000829297899 */ /* 0x000fe200080006ff */
[----:B------:R-:W-:Y:S03]  /*5120*/  @P4 SHF.R.U32.HI R95, RZ, 0x10, R17 ;  /* 0x00000010ff5f4819 */ /* 0x000fe60000011611 */
[----:B------:R-:W-:Y:S02]  /*5130*/  @!P1 IMAD.IADD R0, R2, 0x1, -R3 ;  /* 0x0000000102009824 */ /* 0x000fe400078e0a03 */
[----:B------:R-:W-:Y:S02]  /*5140*/  @!P1 IMAD.IADD R2, R3, 0x1, -R2 ;  /* 0x0000000103029824 */ /* 0x000fe400078e0a02 */
[----:B------:R-:W-:Y:S02]  /*5150*/  @!P1 IMAD R44, R0, R7, R44 ;  /* 0x00000007002c9224 */ /* 0x000fe400078e022c */
[----:B------:R-:W-:Y:S01]  /*5160*/  @!P1 IMAD R43, R2, R8, R43 ;  /* 0x00000008022b9224 */ /* 0x000fe200078e022b */
[----:B------:R-:W-:Y:S06]  /*5170*/  @!P0 BRA `(.L_x_86) ;  /* 0x00000000007c8947 */ /* 0x000fec0003800000 */
[----:B------:R-:W1:Y:S01]  /*5180*/  LDCU.64 UR8, c[0x4][0x80] ;  /* 0x01001000ff0877ac */ /* 0x000e620008000a00 */
[----:B------:R-:W-:Y:S01]  /*5190*/  MOV R2, 0x0 ;  /* 0x0000000000027802 */ /* 0x000fe20000000f00 */
[----:B------:R-:W-:Y:S02]  /*51a0*/  HFMA2 R12, -RZ, RZ, 0, 5.9604644775390625e-08 ;  /* 0x00000001ff0c7431 */ /* 0x000fe400000001ff */
[----:B------:R-:W-:Y:S01]  /*51b0*/  IMAD.MOV.U32 R8, RZ, RZ, 0x70 ;  /* 0x00000070ff087424 */ /* 0x000fe200078e00ff */
[----:B------:R2:W3:Y:S01]  /*51c0*/  LDC.64 R14, c[0x4][R2] ;  /* 0x01000000020e7b82 */ /* 0x0004e20000000a00 */
[----:B------:R-:W4:Y:S01]  /*51d0*/  LDCU.64 UR6, c[0x4][0x88] ;  /* 0x01001100ff0677ac */ /* 0x000f220008000a00 */
[----:B------:R-:W-:Y:S01]  /*51e0*/  IMAD.MOV.U32 R13, RZ, RZ, RZ ;  /* 0x000000ffff0d7224 */ /* 0x000fe200078e00ff */
[----:B------:R-:W2:Y:S01]  /*51f0*/  LDCU.64 UR4, c[0x4][0x8] ;  /* 0x01000100ff0477ac */ /* 0x000ea20008000a00 */
[----:B-1----:R-:W-:Y:S01]  /*5200*/  MOV R5, UR9 ;  /* 0x0000000900057c02 */ /* 0x002fe20008000f00 */
[----:B------:R-:W-:Y:S01]  /*5210*/  IMAD.U32 R4, RZ, RZ, UR8 ;  /* 0x00000008ff047e24 */ /* 0x000fe2000f8e00ff */
[----:B----4-:R-:W-:Y:S01]  /*5220*/  MOV R7, UR7 ;  /* 0x0000000700077c02 */ /* 0x010fe20008000f00 */
[----:B------:R-:W-:Y:S01]  /*5230*/  IMAD.U32 R6, RZ, RZ, UR6 ;  /* 0x00000006ff067e24 */ /* 0x000fe2000f8e00ff */
[----:B--2---:R-:W-:Y:S01]  /*5240*/  MOV R11, UR5 ;  /* 0x00000005000b7c02 */ /* 0x004fe20008000f00 */
[----:B------:R-:W-:Y:S02]  /*5250*/  IMAD.U32 R10, RZ, RZ, UR4 ;  /* 0x00000004ff0a7e24 */ /* 0x000fe4000f8e00ff */
[----:B------:R-:W-:Y:S07]  /*5260*/  LEPC R20, `(.L_x_87) ;  /* 0x000000001014794e */ /* 0x000fee0000000000 */
[----:B---3-5:R-:W-:Y:S05]  /*5270*/  CALL.ABS.NOINC R14 ;  /* 0x000000000e007343 */ /* 0x028fea0003c00000 */
.L_x_87:
[----:B------:R-:W1:Y:S01]  /*5280*/  LDCU.64 UR8, c[0x4][0x80] ;  /* 0x01001000ff0877ac */ /* 0x000e620008000a00 */
[----:B------:R-:W2:Y:S01]  /*5290*/  LDC.64 R2, c[0x4][R2] ;  /* 0x0100000002027b82 */ /* 0x000ea20000000a00 */
[----:B------:R-:W-:Y:S02]  /*52a0*/  HFMA2 R12, -RZ, RZ, 0, 5.9604644775390625e-08 ;  /* 0x00000001ff0c7431 */ /* 0x000fe400000001ff */
[----:B------:R-:W-:Y:S02]  /*52b0*/  IMAD.MOV.U32 R8, RZ, RZ, 0x70 ;  /* 0x00000070ff087424 */ /* 0x000fe400078e00ff */
[----:B------:R-:W-:Y:S01]  /*52c0*/  IMAD.MOV.U32 R13, RZ, RZ, RZ ;  /* 0x000000ffff0d7224 */ /* 0x000fe200078e00ff */
[----:B------:R-:W3:Y:S01]  /*52d0*/  LDCU.64 UR6, c[0x4][0x88] ;  /* 0x01001100ff0677ac */ /* 0x000ee20008000a00 */
[----:B------:R-:W4:Y:S01]  /*52e0*/  LDCU.64 UR4, c[0x4][0x8] ;  /* 0x01000100ff0477ac */ /* 0x000f220008000a00 */
[----:B-1----:R-:W-:Y:S02]  /*52f0*/  MOV R4, UR8 ;  /* 0x0000000800047c02 */ /* 0x002fe40008000f00 */
[----:B------:R-:W-:Y:S02]  /*5300*/  MOV R5, UR9 ;  /* 0x0000000900057c02 */ /* 0x000fe40008000f00 */
[----:B---3--:R-:W-:Y:S01]  /*5310*/  MOV R7, UR7 ;  /* 0x0000000700077c02 */ /* 0x008fe20008000f00 */
[----:B------:R-:W-:Y:S01]  /*5320*/  IMAD.U32 R6, RZ, RZ, UR6 ;  /* 0x00000006ff067e24 */ /* 0x000fe2000f8e00ff */
[----:B----4-:R-:W-:Y:S01]  /*5330*/  MOV R11, UR5 ;  /* 0x00000005000b7c02 */ /* 0x010fe20008000f00 */
[----:B------:R-:W-:Y:S02]  /*5340*/  IMAD.U32 R10, RZ, RZ, UR4 ;  /* 0x00000004ff0a7e24 */ /* 0x000fe4000f8e00ff */
[----:B------:R-:W-:Y:S07]  /*5350*/  LEPC R20, `(.L_x_86) ;  /* 0x000000001014794e */ /* 0x000fee0000000000 */
[----:B--2---:R-:W-:Y:S05]  /*5360*/  CALL.ABS.NOINC R2 ;  /* 0x0000000002007343 */ /* 0x004fea0003c00000 */
.L_x_86:
[----:B------:R-:W-:Y:S05]  /*5370*/  BSYNC.RECONVERGENT B6 ;  /* 0x0000000000067941 */ /* 0x000fea0003800200 */
.L_x_85:
[----:B------:R-:W-:Y:S01]  /*5380*/  ISETP.NE.U32.AND P4, PT, R82, RZ, PT ;  /* 0x000000ff5200720c */ /* 0x000fe20003f85070 */
[----:B------:R-:W-:Y:S01]  /*5390*/  UISETP.NE.AND UP2, UPT, UR50, URZ, UPT ;  /* 0x000000ff3200728c */ /* 0x000fe2000bf45270 */
[----:B------:R-:W-:Y:S01]  /*53a0*/  ISETP.NE.U32.AND P2, PT, RZ, UR38, PT ;  /* 0x00000026ff007c0c */ /* 0x000fe2000bf45070 */
[----:B------:R-:W-:Y:S01]  /*53b0*/  UISETP.NE.U32.AND UP1, UPT, UR44, URZ, UPT ;  /* 0x000000ff2c00728c */ /* 0x000fe2000bf25070 */
[----:B------:R-:W-:Y:S01]  /*53c0*/  ISETP.NE.AND.EX P4, PT, R83, RZ, PT, P4 ;  /* 0x000000ff5300720c */ /* 0x000fe20003f85340 */
[----:B------:R-:W-:Y:S01]  /*53d0*/  UPLOP3.LUT UP0, UPT, UPT, UPT, UPT, 0x40, 0x4 ;  /* 0x000000000004789c */ /* 0x000fe20003f0e870 */
[----:B------:R-:W-:Y:S01]  /*53e0*/  ISETP.NE.AND.EX P2, PT, RZ, UR39, PT, P2 ;  /* 0x00000027ff007c0c */ /* 0x000fe2000bf45320 */
[----:B------:R-:W-:Y:S01]  /*53f0*/  UISETP.NE.AND.EX UP1, UPT, UR45, URZ, UPT, UP1 ;  /* 0x000000ff2d00728c */ /* 0x000fe2000bf25310 */
[----:B------:R-:W-:Y:S04]  /*5400*/  PLOP3.LUT P1, PT, PT, PT, UP2, 0x80, 0x8 ;  /* 0x000000000008781c */ /* 0x000fe80003f2f028 */
[----:B------:R-:W-:Y:S06]  /*5410*/  @UP2 UPLOP3.LUT UP0, UPT, UPT, UPT, UP1, 0x80, 0x8 ;  /* 0x000000000008289c */ /* 0x000fec0003f0f010 */
[----:B------:R-:W-:Y:S01]  /*5420*/  PLOP3.LUT P0, PT, PT, PT, UP0, 0x80, 0x8 ;  /* 0x000000000008781c */ /* 0x000fe20003f0f008 */
[----:B------:R-:W-:Y:S01]  /*5430*/  @!UPT UIADD3 URZ, UPT, UPT, URZ, URZ, URZ ;  /* 0x000000fffffff290 */ /* 0x000fe2000fffe0ff */
[----:B------:R-:W-:Y:S11]  /*5440*/  BRA.U !UP1, `(.L_x_88) ;  /* 0x0000000109387547 */ /* 0x000ff6000b800000 */
[----:B------:R-:W-:Y:S01]  /*5450*/  UISETP.NE.U32.AND UP0, UPT, UR38, URZ, UPT ;  /* 0x000000ff2600728c */ /* 0x000fe2000bf05070 */
[----:B------:R-:W-:Y:S02]  /*5460*/  HFMA2 R0, -RZ, RZ, 0, 5.9604644775390625e-08 ;  /* 0x00000001ff007431 */ /* 0x000fe400000001ff */
[----:B------:R-:W-:Y:S01]  /*5470*/  IMAD.MOV.U32 R88, RZ, RZ, 0x1 ;  /* 0x00000001ff587424 */ /* 0x000fe200078e00ff */
[----:B------:R-:W-:Y:S06]  /*5480*/  UISETP.NE.AND.EX UP0, UPT, UR39, URZ, UPT, UP0 ;  /* 0x000000ff2700728c */ /* 0x000fec000bf05300 */
[----:B------:R-:W-:Y:S05]  /*5490*/  PLOP3.LUT P3, PT, PT, PT, UP0, 0x80, 0x8 ;  /* 0x000000000008781c */ /* 0x000fea0003f6f008 */
[----:B------:R-:W1:Y:S01]  /*54a0*/  @UP0 LDCU.64 UR6, c[0x0][0x888] ;  /* 0x00011100ff0607ac */ /* 0x000e620008000a00 */
[----:B------:R-:W-:Y:S07]  /*54b0*/  @UP0 UIMAD UR4, UR36, UR44, URZ ;  /* 0x0000002c240402a4 */ /* 0x000fee000f8e02ff */
[----:B------:R-:W-:Y:S01]  /*54c0*/  @!P3 PRMT R88, R0, 0x7610, R88 ;  /* 0x000076100058b816 */ /* 0x000fe20000000058 */
[----:B-1----:R-:W-:Y:S03]  /*54d0*/  @UP0 UIMAD.WIDE UR6, UR4, 0x4, UR6 ;  /* 0x00000004040608a5 */ /* 0x002fe6000f8e0206 */
[----:B------:R-:W1:Y:S03]  /*54e0*/  @!UP0 LDCU UR4, c[0x0][0x880] ;  /* 0x00011000ff0487ac */ /* 0x000e660008000800 */
[----:B------:R-:W-:Y:S01]  /*54f0*/  IMAD.U32 R2, RZ, RZ, UR6 ;  /* 0x00000006ff027e24 */ /* 0x000fe2000f8e00ff */
[----:B------:R-:W-:Y:S05]  /*5500*/  MOV R3, UR7 ;  /* 0x0000000700037c02 */ /* 0x000fea0008000f00 */
[----:B-----5:R2:W5:Y:S02]  /*5510*/  @P3 LDG.E R49, desc[UR46][R2.64] ;  /* 0x0000002e02313981 */ /* 0x020564000c1e1900 */
[----:B-12---:R-:W-:Y:S02]  /*5520*/  @!P3 IMAD.U32 R49, RZ, RZ, UR4 ;  /* 0x00000004ff31be24 */ /* 0x006fe4000f8e00ff */
.L_x_88:
[----:B------:R-:W-:Y:S05]  /*5530*/  @!P4 BRA `(.L_x_89) ;  /* 0x000000000020c947 */ /* 0x000fea0003800000 */
[----:B------:R-:W-:Y:S04]  /*5540*/  ISETP.NE.U32.AND P3, PT, R80, RZ, PT ;  /* 0x000000ff5000720c */ /* 0x000fe80003f65070 */
[----:B------:R-:W-:Y:S11]  /*5550*/  ISETP.NE.AND.EX P3, PT, R81, RZ, PT, P3 ;  /* 0x000000ff5100720c */ /* 0x000ff60003f65330 */
[----:B------:R-:W-:Y:S02]  /*5560*/  @!UPT UIADD3 URZ, UPT, UPT, URZ, URZ, URZ ;  /* 0x000000fffffff290 */ /* 0x000fe4000fffe0ff */
[----:B------:R-:W1:Y:S01]  /*5570*/  @P3 LDC.64 R2, c[0x0][0x8a8] ;  /* 0x00022a00ff023b82 */ /* 0x000e620000000a00 */
[----:B------:R-:W-:Y:S04]  /*5580*/  @P3 IMAD R0, R82, UR36, RZ ;  /* 0x0000002452003c24 */ /* 0x000fe8000f8e02ff */
[----:B-1----:R-:W-:Y:S05]  /*5590*/  @P3 IMAD.WIDE R2, R0, 0x4, R2 ;  /* 0x0000000400023825 */ /* 0x002fea00078e0202 */
[----:B-----5:R1:W5:Y:S02]  /*55a0*/  @P3 LDG.E R47, desc[UR46][R2.64] ;  /* 0x0000002e022f3981 */ /* 0x020364000c1e1900 */
[----:B-1----:R-:W2:Y:S02]  /*55b0*/  @!P3 LDC R47, c[0x0][0x8a0] ;  /* 0x00022800ff2fbb82 */ /* 0x002ea40000000800 */
.L_x_89:
[----:B-----5:R-:W-:Y:S01]  /*55c0*/  FSETP.NEU.AND P3, PT, R49, RZ, PT ;  /* 0x000000ff3100720b */ /* 0x020fe20003f6d000 */
[----:B------:R-:W-:Y:S01]  /*55d0*/  IMAD.SHL.U32 R66, R92, 0x2, RZ ;  /* 0x000000025c427824 */ /* 0x000fe200078e00ff */
[----:B------:R-:W-:Y:S01]  /*55e0*/  SEL R4, RZ, 0xffffffff, P2 ;  /* 0xffffffffff047807 */ /* 0x000fe20001000000 */
[----:B------:R-:W-:Y:S01]  /*55f0*/  BSSY B1, `(.L_x_90) ;  /* 0x0000043000017945 */ /* 0x000fe20003800000 */
[----:B------:R-:W-:Y:S01]  /*5600*/  @P1 LOP3.LUT P2, RZ, R88, 0xff, RZ, 0xc0, !PT ;  /* 0x000000ff58ff1812 */ /* 0x000fe2000784c0ff */
[----:B------:R-:W-:Y:S01]  /*5610*/  VIADD R107, R66, UR48 ;  /* 0x00000030426b7c36 */ /* 0x000fe20008000000 */
[----:B------:R-:W-:Y:S01]  /*5620*/  @P1 SEL R0, RZ, 0xffffffff, P3 ;  /* 0xffffffffff001807 */ /* 0x000fe20001800000 */
[----:B------:R-:W-:Y:S01]  /*5630*/  IMAD.MOV.U32 R67, RZ, RZ, 0x1 ;  /* 0x00000001ff437424 */ /* 0x000fe200078e00ff */
[----:B------:R-:W-:Y:S01]  /*5640*/  LOP3.LUT R98, R98, 0x1, RZ, 0x3c, !PT ;  /* 0x0000000162627812 */ /* 0x000fe200078e3cff */
[----:B------:R-:W-:Y:S01]  /*5650*/  IMAD.MOV.U32 R65, RZ, RZ, RZ ;  /* 0x000000ffff417224 */ /* 0x000fe200078e00ff */
[----:B------:R-:W-:Y:S02]  /*5660*/  @P0 SEL R0, R4, R0, !P2 ;  /* 0x0000000004000207 */ /* 0x000fe40005000000 */
[----:B------:R-:W-:Y:S02]  /*5670*/  CS2R R78, SRZ ;  /* 0x00000000004e7805 */ /* 0x000fe4000001ff00 */
[----:B------:R-:W-:Y:S02]  /*5680*/  LEA R64, R45, UR48, 0x3 ;  /* 0x000000302d407c11 */ /* 0x000fe4000f8e18ff */
[----:B------:R-:W-:Y:S02]  /*5690*/  CS2R R76, SRZ ;  /* 0x00000000004c7805 */ /* 0x000fe4000001ff00 */
[----:B------:R-:W-:Y:S02]  /*56a0*/  @P1 LOP3.LUT R0, R0, 0x1, RZ, 0xc0, !PT ;  /* 0x0000000100001812 */ /* 0x000fe400078ec0ff */
[----:B------:R-:W-:Y:S02]  /*56b0*/  CS2R R70, SRZ ;  /* 0x0000000000467805 */ /* 0x000fe4000001ff00 */
[----:B------:R-:W-:Y:S02]  /*56c0*/  SHF.L.U32 R2, R97, 0x1f, RZ ;  /* 0x0000001f61027819 */ /* 0x000fe400000006ff */
[----:B------:R-:W-:Y:S02]  /*56d0*/  CS2R R68, SRZ ;  /* 0x0000000000447805 */ /* 0x000fe4000001ff00 */
[----:B------:R-:W-:Y:S02]  /*56e0*/  ISETP.NE.U32.OR P6, PT, R0, 0x1, !P1 ;  /* 0x000000010000780c */ /* 0x000fe40004fc5470 */
[----:B------:R-:W-:Y:S02]  /*56f0*/  CS2R R62, SRZ ;  /* 0x00000000003e7805 */ /* 0x000fe4000001ff00 */
[----:B------:R-:W-:Y:S02]  /*5700*/  PLOP3.LUT P2, PT, PT, PT, UP1, 0x80, 0x8 ;  /* 0x000000000008781c */ /* 0x000fe40003f4f018 */
[----:B------:R-:W-:Y:S02]  /*5710*/  CS2R R60, SRZ ;  /* 0x00000000003c7805 */ /* 0x000fe4000001ff00 */
[----:B------:R-:W-:Y:S02]  /*5720*/  LEA.HI R48, R45, R45, RZ, 0x1 ;  /* 0x0000002d2d307211 */ /* 0x000fe400078f08ff */
[----:B------:R-:W-:Y:S02]  /*5730*/  CS2R R58, SRZ ;  /* 0x00000000003a7805 */ /* 0x000fe4000001ff00 */
[----:B------:R-:W-:Y:S02]  /*5740*/  LOP3.LUT P4, R103, R88, 0xff, RZ, 0xc0, !PT ;  /* 0x000000ff58677812 */ /* 0x000fe4000788c0ff */
[----:B------:R-:W-:Y:S02]  /*5750*/  CS2R R56, SRZ ;  /* 0x0000000000387805 */ /* 0x000fe4000001ff00 */
[----:B------:R-:W-:Y:S01]  /*5760*/  SEL R3, RZ, 0xffffffff, P3 ;  /* 0xffffffffff037807 */ /* 0x000fe20001800000 */
[----:B------:R-:W-:Y:S01]  /*5770*/  VIADD R108, R107, 0x400 ;  /* 0x000004006b6c7836 */ /* 0x000fe20000000000 */
[----:B------:R-:W-:Y:S01]  /*5780*/  P2R R105, PR, RZ, 0x40 ;  /* 0x00000040ff697803 */ /* 0x000fe20000000000 */
[----:B------:R-:W-:Y:S01]  /*5790*/  IMAD.IADD R106, R99, 0x1, R107 ;  /* 0x00000001636a7824 */ /* 0x000fe200078e026b */
[----:B------:R-:W-:Y:S02]  /*57a0*/  @P6 SHF.L.U32 R0, R98, 0x1f, RZ ;  /* 0x0000001f62006819 */ /* 0x000fe400000006ff */
[----:B------:R-:W-:Y:S02]  /*57b0*/  @P2 SEL R3, R4, R3, !P4 ;  /* 0x0000000304032207 */ /* 0x000fe40006000000 */
[----:B------:R1:W3:Y:S02]  /*57c0*/  @P6 SYNCS.PHASECHK.TRANS64.TRYWAIT P1, [UR48+0x40], R0 ;  /* 0x00004000ff0065a7 */ /* 0x0002e40008021130 */
[----:B------:R-:W-:Y:S04]  /*57d0*/  LOP3.LUT R3, R3, 0x1, RZ, 0xc0, !PT ;  /* 0x0000000103037812 */ /* 0x000fe800078ec0ff */
[----:B------:R-:W-:Y:S04]  /*57e0*/  ISETP.NE.U32.AND P5, PT, R3, 0x1, PT ;  /* 0x000000010300780c */ /* 0x000fe80003fa5070 */
[----:B------:R-:W-:Y:S01]  /*57f0*/  P2R R72, PR, RZ, 0x20 ;  /* 0x00000020ff487803 */ /* 0x000fe20000000000 */
[----:B------:R4:W2:Y:S01]  /*5800*/  SYNCS.PHASECHK.TRANS64.TRYWAIT P0, [R64+URZ+0xb0], R2 ;  /* 0x0000b002400075a7 */ /* 0x0008a200080011ff */
[C---:B-1----:R-:W-:Y:S01]  /*5810*/  IMAD.SHL.U32 R0, R48.reuse, 0x80, RZ ;  /* 0x0000008030007824 */ /* 0x042fe200078e00ff */
[----:B------:R-:W-:Y:S04]  /*5820*/  LOP3.LUT R48, R48, 0xffe, RZ, 0xc0, !PT ;  /* 0x00000ffe30307812 */ /* 0x000fe800078ec0ff */
[----:B------:R-:W-:Y:S01]  /*5830*/  LOP3.LUT R0, R0, 0xffffff00, RZ, 0xc0, !PT ;  /* 0xffffff0000007812 */ /* 0x000fe200078ec0ff */
[----:B------:R-:W-:Y:S04]  /*5840*/  IMAD.IADD R48, R45, 0x1, -R48 ;  /* 0x000000012d307824 */ /* 0x000fe800078e0a30 */
[----:B------:R-:W-:Y:S04]  /*5850*/  IMAD.IADD R0, R46, 0x1, R0 ;  /* 0x000000012e007824 */ /* 0x000fe800078e0200 */
[----:B------:R-:W-:Y:S01]  /*5860*/  IMAD R48, R48, 0x100000, R0 ;  /* 0x0010000030307824 */ /* 0x000fe200078e0200 */
[----:B---3--:R-:W-:Y:S01]  /*5870*/  @P6 SEL R67, RZ, 0x1, !P1 ;  /* 0x00000001ff436807 */ /* 0x008fe20004800000 */
[----:B----4-:R-:W-:Y:S06]  /*5880*/  @!P6 BRA `(.L_x_91) ;  /* 0x000000000064e947 */ /* 0x010fec0003800000 */
[----:B------:R-:W-:Y:S01]  /*5890*/  @P5 IMAD R5, R100, 0x2, R108 ;  /* 0x0000000264055824 */ /* 0x000fe200078e026c */
[----:B------:R-:W-:Y:S01]  /*58a0*/  ISETP.NE.AND P1, PT, R67, RZ, PT ;  /* 0x000000ff4300720c */ /* 0x000fe20003f25270 */
[----:B------:R-:W-:Y:S01]  /*58b0*/  IMAD.MOV.U32 R78, RZ, RZ, RZ ;  /* 0x000000ffff4e7224 */ /* 0x000fe200078e00ff */
[----:B------:R-:W-:Y:S01]  /*58c0*/  BSSY B0, `(.L_x_92) ;  /* 0x000000d000007945 */ /* 0x000fe20003800000 */
[----:B------:R-:W-:Y:S01]  /*58d0*/  @P5 IMAD.IADD R4, R99, 0x1, R5 ;  /* 0x0000000163045824 */ /* 0x000fe200078e0205 */
[----:B------:R-:W-:Y:S02]  /*58e0*/  CS2R R70, SRZ ;  /* 0x0000000000467805 */ /* 0x000fe4000001ff00 */
[----:B------:R-:W-:Y:S02]  /*58f0*/  CS2R R68, SRZ ;  /* 0x0000000000447805 */ /* 0x000fe4000001ff00 */
[----:B------:R-:W-:Y:S02]  /*5900*/  CS2R R76, SRZ ;  /* 0x00000000004c7805 */ /* 0x000fe4000001ff00 */
[----:B------:R-:W-:Y:S02]  /*5910*/  CS2R R58, SRZ ;  /* 0x00000000003a7805 */ /* 0x000fe4000001ff00 */
[----:B------:R-:W-:Y:S02]  /*5920*/  CS2R R56, SRZ ;  /* 0x0000000000387805 */ /* 0x000fe4000001ff00 */
[----:B------:R-:W-:Y:S02]  /*5930*/  CS2R R62, SRZ ;  /* 0x00000000003e7805 */ /* 0x000fe4000001ff00 */
[----:B------:R-:W-:Y:S01]  /*5940*/  CS2R R60, SRZ ;  /* 0x00000000003c7805 */ /* 0x000fe2000001ff00 */
[----:B------:R-:W-:Y:S06]  /*5950*/  @P1 BRA `(.L_x_93) ;  /* 0x00000000000c1947 */ /* 0x000fec0003800000 */
[----:B------:R-:W-:Y:S04]  /*5960*/  SHF.L.U32 R3, R98, 0x1f, RZ ;  /* 0x0000001f62037819 */ /* 0x000fe800000006ff */
[----:B------:R-:W1:Y:S02]  /*5970*/  SYNCS.PHASECHK.TRANS64.TRYWAIT P1, [UR48+0x40], R3 ;  /* 0x00004003ff0075a7 */ /* 0x000e640008021130 */
[----:B-1----:R-:W-:Y:S05]  /*5980*/  @!P1 BRA `(.L_x_94) ;  /* 0x0000003c00809947 */ /* 0x002fea0003800000 */
.L_x_93:
[----:B------:R-:W-:Y:S05]  /*5990*/  BSYNC B0 ;  /* 0x0000000000007941 */ /* 0x000fea0003800000 */
.L_x_92:
[----:B------:R-:W-:Y:S01]  /*59a0*/  ISETP.NE.AND P1, PT, R72, RZ, PT ;  /* 0x000000ff4800720c */ /* 0x000fe20003f25270 */
[----:B------:R-:W-:Y:S11]  /*59b0*/  HFMA2 R65, -RZ, RZ, 0, 5.9604644775390625e-08 ;  /* 0x00000001ff417431 */ /* 0x000ff600000001ff */
[----:B------:R-:W-:Y:S01]  /*59c0*/  @!UPT UIADD3 URZ, UPT, UPT, URZ, URZ, URZ ;  /* 0x000000fffffff290 */ /* 0x000fe2000fffe0ff */
[----:B------:R-:W-:Y:S05]  /*59d0*/  @P1 WARPSYNC.ALL ;  /* 0x0000000000001948 */ /* 0x000fea0003800000 */
[----:B------:R3:W4:Y:S04]  /*59e0*/  @P1 LDSM.16.M88.4 R68, [R5] ;  /* 0x000000000544183b */ /* 0x0007280000000200 */
[----:B------:R3:W1:Y:S04]  /*59f0*/  @P1 LDSM.16.M88.4 R76, [R4] ;  /* 0x00000000044c183b */ /* 0x0006680000000200 */
[----:B------:R3:W1:Y:S04]  /*5a00*/  @P1 LDSM.16.M88.4 R56, [R66+UR48+0x400] ;  /* 0x000400304238183b */ /* 0x0006680008000200 */
[----:B------:R3:W1:Y:S02]  /*5a10*/  @P1 LDSM.16.M88.4 R60, [R106+0x400] ;  /* 0x000400006a3c183b */ /* 0x0006640000000200 */
.L_x_91:
[----:B------:R-:W-:Y:S05]  /*5a20*/  BSYNC B1 ;  /* 0x0000000000017941 */ /* 0x000fea0003800000 */
.L_x_90:
[----:B-1----:R-:W-:Y:S04]  /*5a30*/  SHF.R.U32.HI R0, RZ, 0x15, R48 ;  /* 0x00000015ff007819 */ /* 0x002fe80000011630 */
[----:B------:R-:W-:Y:S01]  /*5a40*/  LOP3.LUT P1, RZ, R0, 0x3, R93, 0x48, !PT ;  /* 0x0000000300ff7812 */ /* 0x000fe2000782485d */
[----:B------:R-:W-:Y:S01]  /*5a50*/  @!UPT UIADD3 URZ, UPT, UPT, URZ, URZ, URZ ;  /* 0x000000fffffff290 */ /* 0x000fe2000fffe0ff */
[----:B--2---:R-:W-:Y:S11]  /*5a60*/  @P0 BRA `(.L_x_95) ;  /* 0x0000000000080947 */ /* 0x004ff60003800000 */
[----:B------:R-:W1:Y:S02]  /*5a70*/  SYNCS.PHASECHK.TRANS64.TRYWAIT P0, [R64+URZ+0xb0], R2 ;  /* 0x0000b002400075a7 */ /* 0x000e6400080011ff */
[----:B-1----:R-:W-:Y:S05]  /*5a80*/  @!P0 BRA `(.L_x_96) ;  /* 0x0000003c00588947 */ /* 0x002fea0003800000 */
.L_x_95:
[----:B------:R-:W-:Y:S05]  /*5a90*/  @!P1 BRA `(.L_x_97) ;  /* 0x0000000000409947 */ /* 0x000fea0003800000 */
[----:B------:R-:W3:Y:S01]  /*5aa0*/  LDCU.64 UR8, c[0x4][0x70] ;  /* 0x01000e00ff0877ac */ /* 0x000ee20008000a00 */
[----:B------:R-:W-:Y:S01]  /*5ab0*/  MOV R3, 0x0 ;  /* 0x0000000000037802 */ /* 0x000fe20000000f00 */
[----:B------:R-:W-:Y:S02]  /*5ac0*/  HFMA2 R12, -RZ, RZ, 0, 5.9604644775390625e-08 ;  /* 0x00000001ff0c7431 */ /* 0x000fe400000001ff */
[----:B------:R-:W-:Y:S02]  /*5ad0*/  IMAD.MOV.U32 R8, RZ, RZ, 0x192 ;  /* 0x00000192ff087424 */ /* 0x000fe400078e00ff */
[----:B------:R-:W-:Y:S01]  /*5ae0*/  IMAD.MOV.U32 R13, RZ, RZ, RZ ;  /* 0x000000ffff0d7224 */ /* 0x000fe200078e00ff */
[----:B------:R-:W2:Y:S01]  /*5af0*/  LDCU.64 UR6, c[0x4][0x78] ;  /* 0x01000f00ff0677ac */ /* 0x000ea20008000a00 */
[----:B-1----:R-:W1:Y:S01]  /*5b00*/  LDC.64 R2, c[0x4][R3] ;  /* 0x0100000003027b82 */ /* 0x002e620000000a00 */
[----:B------:R-:W5:Y:S01]  /*5b10*/  LDCU.64 UR4, c[0x4][0x10] ;  /* 0x01000200ff0477ac */ /* 0x000f620008000a00 */
[----:B---3--:R-:W-:Y:S01]  /*5b20*/  MOV R5, UR9 ;  /* 0x0000000900057c02 */ /* 0x008fe20008000f00 */
[----:B------:R-:W-:Y:S01]  /*5b30*/  IMAD.U32 R4, RZ, RZ, UR8 ;  /* 0x00000008ff047e24 */ /* 0x000fe2000f8e00ff */
[----:B--2---:R-:W-:Y:S01]  /*5b40*/  MOV R7, UR7 ;  /* 0x0000000700077c02 */ /* 0x004fe20008000f00 */
[----:B------:R-:W-:Y:S01]  /*5b50*/  IMAD.U32 R6, RZ, RZ, UR6 ;  /* 0x00000006ff067e24 */ /* 0x000fe2000f8e00ff */
[----:B-----5:R-:W-:Y:S01]  /*5b60*/  MOV R11, UR5 ;  /* 0x00000005000b7c02 */ /* 0x020fe20008000f00 */
[----:B------:R-:W-:Y:S02]  /*5b70*/  IMAD.U32 R10, RZ, RZ, UR4 ;  /* 0x00000004ff0a7e24 */ /* 0x000fe4000f8e00ff */
[----:B------:R-:W-:Y:S07]  /*5b80*/  LEPC R20, `(.L_x_97) ;  /* 0x000000001014794e */ /* 0x000fee0000000000 */
[----:B-1--4-:R-:W-:Y:S05]  /*5b90*/  CALL.ABS.NOINC R2 ;  /* 0x0000000002007343 */ /* 0x012fea0003c00000 */
.L_x_97:
[----:B------:R-:W-:Y:S01]  /*5ba0*/  SHF.L.U32 R50, R56, 0x10, RZ ;  /* 0x0000001038327819 */ /* 0x000fe200000006ff */
[----:B------:R-:W-:Y:S05]  /*5bb0*/  WARPSYNC.ALL ;  /* 0x0000000000007948 */ /* 0x000fea0003800000 */
[----:B------:R-:W-:Y:S01]  /*5bc0*/  R2UR UR4, R48 ;  /* 0x00000000300472ca */ /* 0x000fe200000e0000 */
[----:B------:R-:W-:Y:S01]  /*5bd0*/  BSSY.RECONVERGENT B0, `(.L_x_98) ;  /* 0x000008b000007945 */ /* 0x000fe20003800200 */
[----:B------:R-:W-:Y:S02]  /*5be0*/  LOP3.LUT R51, R56, 0xffff0000, RZ, 0xc0, !PT ;  /* 0xffff000038337812 */ /* 0x000fe400078ec0ff */
[----:B------:R-:W-:Y:S02]  /*5bf0*/  SHF.L.U32 R52, R57, 0x10, RZ ;  /* 0x0000001039347819 */ /* 0x000fe400000006ff */
[----:B------:R-:W-:Y:S02]  /*5c00*/  SHF.L.U32 R73, R100, 0x1, RZ ;  /* 0x0000000164497819 */ /* 0x000fe400000006ff */
[----:B------:R-:W-:Y:S02]  /*5c10*/  ISETP.NE.AND P0, PT, R101, RZ, PT ;  /* 0x000000ff6500720c */ /* 0x000fe40003f05270 */
[----:B------:R-:W-:Y:S03]  /*5c20*/  IADD3 R108, PT, PT, R108, R73, RZ ;  /* 0x000000496c6c7210 */ /* 0x000fe60007ffe0ff */
[----:B---3--:R-:W2:Y:S01]  /*5c30*/  LDTM.16dp256bit.x8 R4, tmem[UR4] ;  /* 0x00000004000479ee */ /* 0x008ea200081a0000 */
[----:B------:R-:W-:Y:S01]  /*5c40*/  IADD3 R109, PT, PT, R99, R108, RZ ;  /* 0x0000006c636d7210 */ /* 0x000fe20007ffe0ff */
[C---:B--2---:R-:W-:Y:S01]  /*5c50*/  FMUL R0, R47.reuse, R4 ;  /* 0x000000042f007220 */ /* 0x044fe20000400000 */
[C---:B-1----:R-:W-:Y:S01]  /*5c60*/  FMUL R2, R47.reuse, R5 ;  /* 0x000000052f027220 */ /* 0x042fe20000400000 */
[C---:B------:R-:W-:Y:S01]  /*5c70*/  FMUL R4, R47.reuse, R8 ;  /* 0x000000082f047220 */ /* 0x040fe20000400000 */
[C---:B------:R-:W-:Y:S01]  /*5c80*/  FMUL R3, R47.reuse, R6 ;  /* 0x000000062f037220 */ /* 0x040fe20000400000 */
[C---:B------:R-:W-:Y:S01]  /*5c90*/  FMUL R5, R47.reuse, R9 ;  /* 0x000000092f057220 */ /* 0x040fe20000400000 */
[C---:B------:R-:W-:Y:S01]  /*5ca0*/  FMUL R8, R47.reuse, R12 ;  /* 0x0000000c2f087220 */ /* 0x040fe20000400000 */
[C---:B------:R-:W-:Y:S01]  /*5cb0*/  FMUL R6, R47.reuse, R10 ;  /* 0x0000000a2f067220 */ /* 0x040fe20000400000 */
[C---:B------:R-:W-:Y:S01]  /*5cc0*/  FMUL R9, R47.reuse, R13 ;  /* 0x0000000d2f097220 */ /* 0x040fe20000400000 */
[----:B------:R-:W-:Y:S01]  /*5cd0*/  FMUL R12, R47, R16 ;  /* 0x000000102f0c7220 */ /* 0x000fe20000400000 */
[----:B------:R-:W-:Y:S01]  /*5ce0*/  FFMA R0, R49, R50, R0 ;  /* 0x0000003231007223 */ /* 0x000fe20000000000 */
[C---:B------:R-:W-:Y:S01]  /*5cf0*/  FMUL R10, R47.reuse, R14 ;  /* 0x0000000e2f0a7220 */ /* 0x040fe20000400000 */
[C---:B------:R-:W-:Y:S01]  /*5d00*/  FMUL R13, R47.reuse, R17 ;  /* 0x000000112f0d7220 */ /* 0x040fe20000400000 */
[----:B------:R-:W-:Y:S01]  /*5d10*/  FMUL R16, R47, R20 ;  /* 0x000000142f107220 */ /* 0x000fe20000400000 */
[----:B------:R-:W-:Y:S01]  /*5d20*/  FFMA R2, R49, R51, R2 ;  /* 0x0000003331027223 */ /* 0x000fe20000000002 */
[C---:B------:R-:W-:Y:S01]  /*5d30*/  FMUL R14, R47.reuse, R18 ;  /* 0x000000122f0e7220 */ /* 0x040fe20000400000 */
[C---:B------:R-:W-:Y:S01]  /*5d40*/  FMUL R17, R47.reuse, R21 ;  /* 0x000000152f117220 */ /* 0x040fe20000400000 */
[C---:B------:R-:W-:Y:S01]  /*5d50*/  FMUL R20, R47.reuse, R24 ;  /* 0x000000182f147220 */ /* 0x040fe20000400000 */
[C---:B------:R-:W-:Y:S01]  /*5d60*/  FMUL R18, R47.reuse, R22 ;  /* 0x000000162f127220 */ /* 0x040fe20000400000 */
[C---:B------:R-:W-:Y:S01]  /*5d70*/  FMUL R21, R47.reuse, R25 ;  /* 0x000000192f157220 */ /* 0x040fe20000400000 */
[C---:B------:R-:W-:Y:S01]  /*5d80*/  FMUL R24, R47.reuse, R28 ;  /* 0x0000001c2f187220 */ /* 0x040fe20000400000 */
[C---:B------:R-:W-:Y:S01]  /*5d90*/  FMUL R22, R47.reuse, R26 ;  /* 0x0000001a2f167220 */ /* 0x040fe20000400000 */
[C---:B------:R-:W-:Y:S01]  /*5da0*/  FMUL R25, R47.reuse, R29 ;  /* 0x0000001d2f197220 */ /* 0x040fe20000400000 */
[----:B------:R-:W-:Y:S01]  /*5db0*/  FMUL R28, R47, R32 ;  /* 0x000000202f1c7220 */ /* 0x000fe20000400000 */
[----:B------:R-:W-:Y:S01]  /*5dc0*/  LOP3.LUT R32, R57, 0xffff0000, RZ, 0xc0, !PT ;  /* 0xffff000039207812 */ /* 0x000fe200078ec0ff */
[C---:B------:R-:W-:Y:S01]  /*5dd0*/  FMUL R26, R47.reuse, R30 ;  /* 0x0000001e2f1a7220 */ /* 0x040fe20000400000 */
[----:B------:R-:W-:Y:S01]  /*5de0*/  FMUL R29, R47, R33 ;  /* 0x000000212f1d7220 */ /* 0x000fe20000400000 */
[----:B------:R-:W-:Y:S01]  /*5df0*/  SHF.L.U32 R33, R58, 0x10, RZ ;  /* 0x000000103a217819 */ /* 0x000fe200000006ff */
[----:B------:R-:W-:Y:S01]  /*5e00*/  FFMA R3, R49, R52, R3 ;  /* 0x0000003431037223 */ /* 0x000fe20000000003 */
[----:B------:R-:W-:Y:S01]  /*5e10*/  F2FP.BF16.F32.PACK_AB R52, R2, R0 ;  /* 0x000000000234723e */ /* 0x000fe200000010ff */
[----:B------:R-:W-:Y:S01]  /*5e20*/  FMUL R7, R47, R7 ;  /* 0x000000072f077220 */ /* 0x000fe20000400000 */
[----:B------:R-:W-:Y:S01]  /*5e30*/  SHF.L.U32 R0, R59, 0x10, RZ ;  /* 0x000000103b007819 */ /* 0x000fe200000006ff */
[----:B------:R-:W-:Y:S01]  /*5e40*/  FMUL R30, R47, R34 ;  /* 0x000000222f1e7220 */ /* 0x000fe20000400000 */
[----:B------:R-:W-:Y:S01]  /*5e50*/  LOP3.LUT R34, R58, 0xffff0000, RZ, 0xc0, !PT ;  /* 0xffff00003a227812 */ /* 0x000fe200078ec0ff */
[----:B------:R-:W-:Y:S01]  /*5e60*/  FFMA R7, R49, R32, R7 ;  /* 0x0000002031077223 */ /* 0x000fe20000000007 */
[----:B------:R-:W-:Y:S01]  /*5e70*/  LOP3.LUT R2, R59, 0xffff0000, RZ, 0xc0, !PT ;  /* 0xffff00003b027812 */ /* 0x000fe200078ec0ff */
[----:B------:R-:W-:Y:S01]  /*5e80*/  FFMA R4, R49, R33, R4 ;  /* 0x0000002131047223 */ /* 0x000fe20000000004 */
[----:B------:R-:W-:Y:S01]  /*5e90*/  FMUL R11, R47, R11 ;  /* 0x0000000b2f0b7220 */ /* 0x000fe20000400000 */
[----:B------:R-:W-:Y:S01]  /*5ea0*/  FFMA R5, R49, R34, R5 ;  /* 0x0000002231057223 */ /* 0x000fe20000000005 */
[----:B------:R-:W-:Y:S01]  /*5eb0*/  F2FP.BF16.F32.PACK_AB R53, R7, R3 ;  /* 0x000000030735723e */ /* 0x000fe200000010ff */
[C---:B------:R-:W-:Y:S01]  /*5ec0*/  FFMA R6, R49.reuse, R0, R6 ;  /* 0x0000000031067223 */ /* 0x040fe20000000006 */
[C---:B------:R-:W-:Y:S01]  /*5ed0*/  SHF.L.U32 R0, R60.reuse, 0x10, RZ ;  /* 0x000000103c007819 */ /* 0x040fe200000006ff */
[----:B------:R-:W-:Y:S01]  /*5ee0*/  FFMA R11, R49, R2, R11 ;  /* 0x00000002310b7223 */ /* 0x000fe2000000000b */
[----:B------:R-:W-:Y:S01]  /*5ef0*/  LOP3.LUT R2, R60, 0xffff0000, RZ, 0xc0, !PT ;  /* 0xffff00003c027812 */ /* 0x000fe200078ec0ff */
[----:B------:R-:W-:Y:S01]  /*5f00*/  FMUL R15, R47, R15 ;  /* 0x0000000f2f0f7220 */ /* 0x000fe20000400000 */
[----:B------:R-:W-:Y:S01]  /*5f10*/  SHF.L.U32 R3, R61, 0x10, RZ ;  /* 0x000000103d037819 */ /* 0x000fe200000006ff */
[----:B------:R-:W-:Y:S01]  /*5f20*/  FFMA R8, R49, R0, R8 ;  /* 0x0000000031087223 */ /* 0x000fe20000000008 */
[----:B------:R-:W-:Y:S01]  /*5f30*/  LOP3.LUT R0, R61, 0xffff0000, RZ, 0xc0, !PT ;  /* 0xffff00003d007812 */ /* 0x000fe200078ec0ff */
[C---:B------:R-:W-:Y:S01]  /*5f40*/  FFMA R9, R49.reuse, R2, R9 ;  /* 0x0000000231097223 */ /* 0x040fe20000000009 */
[C---:B------:R-:W-:Y:S01]  /*5f50*/  SHF.L.U32 R2, R62.reuse, 0x10, RZ ;  /* 0x000000103e027819 */ /* 0x040fe200000006ff */
[----:B------:R-:W-:Y:S01]  /*5f60*/  FFMA R10, R49, R3, R10 ;  /* 0x00000003310a7223 */ /* 0x000fe2000000000a */
[----:B------:R-:W-:Y:S01]  /*5f70*/  SHF.L.U32 R3, R63, 0x10, RZ ;  /* 0x000000103f037819 */ /* 0x000fe200000006ff */
[C---:B------:R-:W-:Y:S01]  /*5f80*/  FFMA R15, R49.reuse, R0, R15 ;  /* 0x00000000310f7223 */ /* 0x040fe2000000000f */
[----:B------:R-:W-:Y:S01]  /*5f90*/  LOP3.LUT R0, R62, 0xffff0000, RZ, 0xc0, !PT ;  /* 0xffff00003e007812 */ /* 0x000fe200078ec0ff */
[----:B------:R-:W-:Y:S01]  /*5fa0*/  FFMA R12, R49, R2, R12 ;  /* 0x00000002310c7223 */ /* 0x000fe2000000000c */
[C---:B----4-:R-:W-:Y:S01]  /*5fb0*/  SHF.L.U32 R2, R68.reuse, 0x10, RZ ;  /* 0x0000001044027819 */ /* 0x050fe200000006ff */
[----:B------:R-:W-:Y:S01]  /*5fc0*/  FMUL R19, R47, R19 ;  /* 0x000000132f137220 */ /* 0x000fe20000400000 */
[----:B------:R-:W-:Y:S01]  /*5fd0*/  F2FP.BF16.F32.PACK_AB R54, R5, R4 ;  /* 0x000000040536723e */ /* 0x000fe200000010ff */
[----:B------:R-:W-:Y:S01]  /*5fe0*/  FFMA R13, R49, R0, R13 ;  /* 0x00000000310d7223 */ /* 0x000fe2000000000d */
[----:B------:R-:W-:Y:S01]  /*5ff0*/  LOP3.LUT R0, R63, 0xffff0000, RZ, 0xc0, !PT ;  /* 0xffff00003f007812 */ /* 0x000fe200078ec0ff */
[----:B------:R-:W-:Y:S01]  /*6000*/  FFMA R14, R49, R3, R14 ;  /* 0x00000003310e7223 */ /* 0x000fe2000000000e */
[----:B------:R-:W-:Y:S01]  /*6010*/  LOP3.LUT R3, R68, 0xffff0000, RZ, 0xc0, !PT ;  /* 0xffff000044037812 */ /* 0x000fe200078ec0ff */
[----:B------:R-:W-:Y:S01]  /*6020*/  FMUL R23, R47, R23 ;  /* 0x000000172f177220 */ /* 0x000fe20000400000 */
[----:B------:R-:W-:Y:S01]  /*6030*/  F2FP.BF16.F32.PACK_AB R55, R11, R6 ;  /* 0x000000060b37723e */ /* 0x000fe200000010ff */
[----:B------:R-:W-:Y:S01]  /*6040*/  FFMA R19, R49, R0, R19 ;  /* 0x0000000031137223 */ /* 0x000fe20000000013 */
[----:B------:R-:W-:Y:S01]  /*6050*/  SHF.L.U32 R0, R69, 0x10, RZ ;  /* 0x0000001045007819 */ /* 0x000fe200000006ff */
[----:B------:R-:W-:Y:S01]  /*6060*/  FFMA R16, R49, R2, R16 ;  /* 0x0000000231107223 */ /* 0x000fe20000000010 */
[----:B------:R-:W-:Y:S01]  /*6070*/  LOP3.LUT R2, R69, 0xffff0000, RZ, 0xc0, !PT ;  /* 0xffff000045027812 */ /* 0x000fe200078ec0ff */
[----:B------:R-:W-:Y:S01]  /*6080*/  FFMA R17, R49, R3, R17 ;  /* 0x0000000331117223 */ /* 0x000fe20000000011 */
[----:B------:R-:W-:Y:S01]  /*6090*/  SHF.L.U32 R3, R71, 0x10, RZ ;  /* 0x0000001047037819 */ /* 0x000fe200000006ff */
        /* <DEDUP_REMOVED lines=15> */
[C---:B------:R-:W-:Y:S01]  /*6190*/  SHF.L.U32 R2, R78.reuse, 0x10, RZ ;  /* 0x000000104e027819 */ /* 0x040fe200000006ff */
[----:B------:R-:W-:Y:S01]  /*61a0*/  FMUL R31, R47, R31 ;  /* 0x0000001f2f1f7220 */ /* 0x000fe20000400000 */
[----:B------:R-:W-:Y:S01]  /*61b0*/  F2FP.BF16.F32.PACK_AB R8, R9, R8 ;  /* 0x000000080908723e */ /* 0x000fe200000010ff */
[----:B------:R1:W-:Y:S01]  /*61c0*/  STSM.16.M88.4 [R107+0x400], R52 ;  /* 0x000400346b007844 */ /* 0x0003e20000000200 */
        /* <DEDUP_REMOVED lines=8> */
[----:B------:R-:W-:Y:S01]  /*6250*/  LOP3.LUT R0, R79, 0xffff0000, RZ, 0xc0, !PT ;  /* 0xffff00004f007812 */ /* 0x000fe200078ec0ff */
[----:B------:R-:W-:Y:S01]  /*6260*/  FFMA R28, R49, R2, R28 ;  /* 0x00000002311c7223 */ /* 0x000fe2000000001c */
[----:B------:R-:W-:Y:S01]  /*6270*/  F2FP.BF16.F32.PACK_AB R11, R19, R14 ;  /* 0x0000000e130b723e */ /* 0x000fe200000010ff */
[----:B------:R-:W-:Y:S01]  /*6280*/  FFMA R29, R49, R3, R29 ;  /* 0x00000003311d7223 */ /* 0x000fe2000000001d */
[----:B------:R-:W-:Y:S01]  /*6290*/  F2FP.BF16.F32.PACK_AB R16, R17, R16 ;  /* 0x000000101110723e */ /* 0x000fe200000010ff */
[----:B------:R-:W-:Y:S01]  /*62a0*/  FFMA R30, R49, R4, R30 ;  /* 0x00000004311e7223 */ /* 0x000fe2000000001e */
[----:B------:R-:W-:Y:S01]  /*62b0*/  F2FP.BF16.F32.PACK_AB R17, R23, R18 ;  /* 0x000000121711723e */ /* 0x000fe200000010ff */
[----:B------:R1:W-:Y:S01]  /*62c0*/  STSM.16.M88.4 [R106+0x400], R8 ;  /* 0x000400086a007844 */ /* 0x0003e20000000200 */
[----:B------:R-:W-:Y:S01]  /*62d0*/  FFMA R35, R49, R0, R35 ;  /* 0x0000000031237223 */ /* 0x000fe20000000023 */
[----:B------:R-:W-:Y:S02]  /*62e0*/  F2FP.BF16.F32.PACK_AB R18, R21, R20 ;  /* 0x000000141512723e */ /* 0x000fe400000010ff */
[----:B------:R-:W-:Y:S02]  /*62f0*/  F2FP.BF16.F32.PACK_AB R19, R27, R22 ;  /* 0x000000161b13723e */ /* 0x000fe400000010ff */
[----:B------:R-:W-:Y:S02]  /*6300*/  F2FP.BF16.F32.PACK_AB R24, R25, R24 ;  /* 0x000000181918723e */ /* 0x000fe400000010ff */
[----:B------:R-:W-:Y:S01]  /*6310*/  F2FP.BF16.F32.PACK_AB R25, R31, R26 ;  /* 0x0000001a1f19723e */ /* 0x000fe200000010ff */
[----:B------:R1:W-:Y:S01]  /*6320*/  STSM.16.M88.4 [R108], R16 ;  /* 0x000000106c007844 */ /* 0x0003e20000000200 */
[----:B------:R-:W-:Y:S02]  /*6330*/  F2FP.BF16.F32.PACK_AB R26, R29, R28 ;  /* 0x0000001c1d1a723e */ /* 0x000fe400000010ff */
[----:B------:R-:W-:Y:S05]  /*6340*/  F2FP.BF16.F32.PACK_AB R27, R35, R30 ;  /* 0x0000001e231b723e */ /* 0x000fea00000010ff */
[----:B------:R1:W-:Y:S01]  /*6350*/  STSM.16.M88.4 [R109], R24 ;  /* 0x000000186d007844 */ /* 0x0003e20000000200 */
[----:B------:R-:W-:Y:S01]  /*6360*/  @!PT LDS RZ, [RZ] ;  /* 0x00000000fffff984 */ /* 0x000fe20000000800 */
[----:B------:R-:W-:Y:S01]  /*6370*/  @!PT LDS RZ, [RZ] ;  /* 0x00000000fffff984 */ /* 0x000fe20000000800 */
[----:B------:R-:W-:Y:S01]  /*6380*/  @!PT LDS RZ, [RZ] ;  /* 0x00000000fffff984 */ /* 0x000fe20000000800 */
[----:B------:R-:W-:Y:S01]  /*6390*/  @!PT LDS RZ, [RZ] ;  /* 0x00000000fffff984 */ /* 0x000fe20000000800 */
[----:B------:R2:W-:Y:S07]  /*63a0*/  MEMBAR.ALL.CTA ;  /* 0x0000000000007992 */ /* 0x0005ee0000008000 */
[----:B--2---:R-:W2:Y:S02]  /*63b0*/  FENCE.VIEW.ASYNC.S ;  /* 0x00000000000073c6 */ /* 0x004ea40000000000 */
[----:B--2---:R-:W-:Y:S06]  /*63c0*/  BAR.SYNC.DEFER_BLOCKING 0x1, 0x80 ;  /* 0x0042000000007b1d */ /* 0x004fec0000010000 */
[----:B------:R-:W-:Y:S05]  /*63d0*/  @P0 BRA `(.L_x_99) ;  /* 0x0000000000280947 */ /* 0x000fea0003800000 */
[----:B------:R-:W-:Y:S02]  /*63e0*/  UIADD3 UR4, UPT, UPT, UR48, 0x400, URZ ;  /* 0x0000040030047890 */ /* 0x000fe4000fffe0ff */
[----:B------:R-:W-:Y:S01]  /*63f0*/  UIADD3 UR6, UP0, UPT, UR52, 0x680, URZ ;  /* 0x0000068034067890 */ /* 0x000fe2000ff1e0ff */
[----:B------:R-:W-:Y:S03]  /*6400*/  UMOV UR43, UR36 ;  /* 0x00000024002b7c82 */ /* 0x000fe60008000000 */
[----:B------:R-:W-:Y:S01]  /*6410*/  MOV R94, UR4 ;  /* 0x00000004005e7c02 */ /* 0x000fe20008000f00 */
[----:B------:R-:W-:Y:S03]  /*6420*/  UIADD3.X UR7, UPT, UPT, URZ, UR53, URZ, UP0, !UPT ;  /* 0x00000035ff077290 */ /* 0x000fe600087fe4ff */
[----:B------:R-:W-:Y:S11]  /*6430*/  R2UR UR40, R94 ;  /* 0x000000005e2872ca */ /* 0x000ff600000e0000 */
[----:B------:R-:W-:Y:S02]  /*6440*/  @!UPT UIADD3 URZ, UPT, UPT, URZ, URZ, URZ ;  /* 0x000000fffffff290 */ /* 0x000fe4000fffe0ff */
[----:B------:R2:W-:Y:S01]  /*6450*/  UTMASTG.3D [UR40], [UR6] ;  /* 0x00000028060073b5 */ /* 0x0005e20008010000 */
[----:B------:R0:W-:Y:S01]  /*6460*/  UTMACMDFLUSH ;  /* 0x00000000000079b7 */ /* 0x0001e20000000000 */
[----:B--2---:R-:W-:Y:S04]  /*6470*/  DEPBAR.LE SB0, 0x1 ;  /* 0x000080400000791a */ /* 0x004fe80000000000 */
.L_x_99:
[----:B------:R-:W-:Y:S05]  /*6480*/  BSYNC.RECONVERGENT B0 ;  /* 0x0000000000007941 */ /* 0x000fea0003800200 */
.L_x_98:
[----:B------:R-:W-:Y:S01]  /*6490*/  BAR.SYNC.DEFER_BLOCKING 0x1, 0x80 ;  /* 0x0042000000007b1d */ /* 0x000fe20000010000 */
[----:B------:R-:W-:Y:S01]  /*64a0*/  ISETP.NE.AND P1, PT, R105, RZ, PT ;  /* 0x000000ff6900720c */ /* 0x000fe20003f25270 */
[----:B------:R-:W-:Y:S01]  /*64b0*/  UISETP.NE.AND UP0, UPT, UR49, URZ, UPT ;  /* 0x000000ff3100728c */ /* 0x000fe2000bf05270 */
[----:B------:R-:W-:Y:S11]  /*64c0*/  LEA R2, R65, UR48, 0x3 ;  /* 0x0000003041027c11 */ /* 0x000ff6000f8e18ff */
[----:B------:R-:W-:Y:S01]  /*64d0*/  @P1 SHF.L.U32 R3, R98, 0x1f, RZ ;  /* 0x0000001f62031819 */ /* 0x000fe200000006ff */
[----:B------:R-:W-:Y:S06]  /*64e0*/  BRA.U !UP0, `(.L_x_100) ;  /* 0x0000000108247547 */ /* 0x000fec000b800000 */
[----:B------:R-:W-:Y:S01]  /*64f0*/  IMAD.U32 R4, RZ, RZ, UR51 ;  /* 0x00000033ff047e24 */ /* 0x000fe2000f8e00ff */
[----:B------:R-:W-:Y:S01]  /*6500*/  MOV R0, UR37 ;  /* 0x0000002500007c02 */ /* 0x000fe20008000f00 */
[----:B------:R-:W-:Y:S03]  /*6510*/  UIADD3 UR51, UPT, UPT, UR51, 0x1, URZ ;  /* 0x0000000133337890 */ /* 0x000fe6000fffe0ff */
[----:B------:R-:W-:Y:S01]  /*6520*/  @P1 LEA R4, R4, UR48, 0x3 ;  /* 0x0000003004041c11 */ /* 0x000fe2000f8e18ff */
[----:B------:R-:W-:Y:S04]  /*6530*/  UISETP.NE.AND UP0, UPT, UR51, 0x4, UPT ;  /* 0x000000043300788c */ /* 0x000fe8000bf05270 */
[----:B------:R-:W-:Y:S01]  /*6540*/  @P1 VIADD R4, R4, 0x60 ;  /* 0x0000006004041836 */ /* 0x000fe20000000000 */
[----:B------:R-:W-:Y:S04]  /*6550*/  USEL UR51, UR51, URZ, UP0 ;  /* 0x000000ff33337287 */ /* 0x000fe80008000000 */
[----:B------:R-:W-:Y:S04]  /*6560*/  @P1 PRMT R0, R0, 0x654, R4 ;  /* 0x0000065400001816 */ /* 0x000fe80000000004 */
[----:B------:R2:W-:Y:S04]  /*6570*/  @P1 SYNCS.ARRIVE.TRANS64.RED.A1T0 RZ, [R0+URZ], RZ ;  /* 0x000000ff00ff19a7 */ /* 0x0005e800081004ff */
.L_x_100:
[----:B------:R-:W3:Y:S01]  /*6580*/  @P1 SYNCS.PHASECHK.TRANS64.TRYWAIT P0, [R2+URZ+0x40], R3 ;  /* 0x00004003020015a7 */ /* 0x000ee200080011ff */
[----:B------:R-:W-:Y:S01]  /*6590*/  BSSY B1, `(.L_x_101) ;  /* 0x0000017000017945 */ /* 0x000fe20003800000 */
[----:B---3--:R-:W-:Y:S03]  /*65a0*/  @P1 SEL R67, RZ, 0x1, !P0 ;  /* 0x00000001ff431807 */ /* 0x008fe60004000000 */
[----:B------:R-:W-:Y:S05]  /*65b0*/  @!P1 BRA `(.L_x_102) ;  /* 0x0000000000509947 */ /* 0x000fea0003800000 */
[----:B------:R-:W-:Y:S01]  /*65c0*/  ISETP.NE.AND P1, PT, R72, RZ, PT ;  /* 0x000000ff4800720c */ /* 0x000fe20003f25270 */
[----:B------:R-:W-:Y:S01]  /*65d0*/  BSSY B0, `(.L_x_103) ;  /* 0x000000a000007945 */ /* 0x000fe20003800000 */
[----:B------:R-:W-:Y:S11]  /*65e0*/  ISETP.NE.AND P0, PT, R67, RZ, PT ;  /* 0x000000ff4300720c */ /* 0x000ff60003f05270 */
[----:B------:R-:W-:Y:S04]  /*65f0*/  @P1 IMAD R5, R65, 0x2000, R66 ;  /* 0x0000200041051824 */ /* 0x000fe800078e0242 */
[----:B------:R-:W-:Y:S05]  /*6600*/  @P1 VIADD R4, R5, UR48 ;  /* 0x0000003005041c36 */ /* 0x000fea0008000000 */
[----:B------:R-:W-:Y:S01]  /*6610*/  @P1 IADD3 R3, PT, PT, R73, R4, RZ ;  /* 0x0000000449031210 */ /* 0x000fe20007ffe0ff */
[----:B------:R-:W-:Y:S01]  /*6620*/  @P1 IMAD.IADD R4, R99, 0x1, R4 ;  /* 0x0000000163041824 */ /* 0x000fe200078e0204 */
[----:B------:R-:W-:Y:S06]  /*6630*/  @P0 BRA `(.L_x_104) ;  /* 0x00000000000c0947 */ /* 0x000fec0003800000 */
[----:B--2---:R-:W-:Y:S04]  /*6640*/  SHF.L.U32 R0, R98, 0x1f, RZ ;  /* 0x0000001f62007819 */ /* 0x004fe800000006ff */
[----:B------:R-:W2:Y:S02]  /*6650*/  SYNCS.PHASECHK.TRANS64.TRYWAIT P0, [R2+URZ+0x40], R0 ;  /* 0x00004000020075a7 */ /* 0x000ea400080011ff */
[----:B--2---:R-:W-:Y:S05]  /*6660*/  @!P0 BRA `(.L_x_105) ;  /* 0x0000003000748947 */ /* 0x004fea0003800000 */
.L_x_104:
[----:B------:R-:W-:Y:S05]  /*6670*/  BSYNC B0 ;  /* 0x0000000000007941 */ /* 0x000fea0003800000 */
.L_x_103:
[----:B------:R-:W-:Y:S02]  /*6680*/  ISETP.NE.AND P0, PT, R72, RZ, PT ;  /* 0x000000ff4800720c */ /* 0x000fe40003f05270 */
[----:B------:R-:W-:Y:S11]  /*6690*/  IADD3 R65, PT, PT, R65, 0x1, RZ ;  /* 0x0000000141417810 */ /* 0x000ff60007ffe0ff */
[----:B--2---:R-:W-:Y:S01]  /*66a0*/  @P0 IMAD.IADD R0, R99, 0x1, R3 ;  /* 0x0000000163000824 */ /* 0x004fe200078e0203 */
[----:B------:R-:W-:Y:S05]  /*66b0*/  @P0 WARPSYNC.ALL ;  /* 0x0000000000000948 */ /* 0x000fea0003800000 */
[----:B------:R3:W4:Y:S04]  /*66c0*/  @P0 LDSM.16.M88.4 R56, [R5+UR48+0x400] ;  /* 0x000400300538083b */ /* 0x0007280008000200 */
[----:B------:R3:W2:Y:S04]  /*66d0*/  @P0 LDSM.16.M88.4 R60, [R4+0x400] ;  /* 0x00040000043c083b */ /* 0x0006a80000000200 */
[----:B------:R3:W1:Y:S04]  /*66e0*/  @P0 LDSM.16.M88.4 R68, [R3+0x400] ;  /* 0x000400000344083b */ /* 0x0006680000000200 */
[----:B------:R3:W1:Y:S02]  /*66f0*/  @P0 LDSM.16.M88.4 R76, [R0+0x400] ;  /* 0x00040000004c083b */ /* 0x0006640000000200 */
.L_x_102:
[----:B------:R-:W-:Y:S05]  /*6700*/  BSYNC B1 ;  /* 0x0000000000017941 */ /* 0x000fea0003800000 */
.L_x_101:
[----:B--23--:R-:W-:Y:S05]  /*6710*/  VIADD R0, R48, 0x40 ;  /* 0x0000004030007836 */ /* 0x00cfea0000000000 */
[----:B------:R-:W-:Y:S04]  /*6720*/  SHF.R.U32.HI R0, RZ, 0x15, R0 ;  /* 0x00000015ff007819 */ /* 0x000fe80000011600 */
[----:B------:R-:W-:Y:S11]  /*6730*/  LOP3.LUT P0, RZ, R0, 0x3, R93, 0x48, !PT ;  /* 0x0000000300ff7812 */ /* 0x000ff6000780485d */
[----:B------:R-:W-:Y:S02]  /*6740*/  @!UPT UIADD3 URZ, UPT, UPT, URZ, URZ, URZ ;  /* 0x000000fffffff290 */ /* 0x000fe4000fffe0ff */
[----:B------:R-:W-:Y:S05]  /*6750*/  @!P0 BRA `(.L_x_106) ;  /* 0x0000000000408947 */ /* 0x000fea0003800000 */
[----:B------:R-:W2:Y:S01]  /*6760*/  LDCU.64 UR8, c[0x4][0x70] ;  /* 0x01000e00ff0877ac */ /* 0x000ea20008000a00 */
[----:B------:R-:W-:Y:S01]  /*6770*/  MOV R3, 0x0 ;  /* 0x0000000000037802 */ /* 0x000fe20000000f00 */
[----:B------:R-:W-:Y:S02]  /*6780*/  HFMA2 R12, -RZ, RZ, 0, 5.9604644775390625e-08 ;  /* 0x00000001ff0c7431 */ /* 0x000fe400000001ff */
[----:B-1----:R-:W-:Y:S02]  /*6790*/  IMAD.MOV.U32 R8, RZ, RZ, 0x192 ;  /* 0x00000192ff087424 */ /* 0x002fe400078e00ff */
[----:B------:R-:W-:Y:S01]  /*67a0*/  IMAD.MOV.U32 R13, RZ, RZ, RZ ;  /* 0x000000ffff0d7224 */ /* 0x000fe200078e00ff */
[----:B------:R-:W1:Y:S01]  /*67b0*/  LDCU.64 UR6, c[0x4][0x78] ;  /* 0x01000f00ff0677ac */ /* 0x000e620008000a00 */
[----:B------:R-:W3:Y:S01]  /*67c0*/  LDC.64 R2, c[0x4][R3] ;  /* 0x0100000003027b82 */ /* 0x000ee20000000a00 */
[----:B------:R-:W5:Y:S01]  /*67d0*/  LDCU.64 UR4, c[0x4][0x10] ;  /* 0x01000200ff0477ac */ /* 0x000f620008000a00 */
[----:B--2---:R-:W-:Y:S01]  /*67e0*/  MOV R5, UR9 ;  /* 0x0000000900057c02 */ /* 0x004fe20008000f00 */
[----:B------:R-:W-:Y:S01]  /*67f0*/  IMAD.U32 R4, RZ, RZ, UR8 ;  /* 0x00000008ff047e24 */ /* 0x000fe2000f8e00ff */
[----:B-1----:R-:W-:Y:S01]  /*6800*/  MOV R7, UR7 ;  /* 0x0000000700077c02 */ /* 0x002fe20008000f00 */
[----:B------:R-:W-:Y:S01]  /*6810*/  IMAD.U32 R6, RZ, RZ, UR6 ;  /* 0x00000006ff067e24 */ /* 0x000fe2000f8e00ff */
[----:B-----5:R-:W-:Y:S01]  /*6820*/  MOV R11, UR5 ;  /* 0x00000005000b7c02 */ /* 0x020fe20008000f00 */
[----:B------:R-:W-:Y:S02]  /*6830*/  IMAD.U32 R10, RZ, RZ, UR4 ;  /* 0x00000004ff0a7e24 */ /* 0x000fe4000f8e00ff */
[----:B------:R-:W-:Y:S07]  /*6840*/  LEPC R20, `(.L_x_106) ;  /* 0x000000001014794e */ /* 0x000fee0000000000 */
[----:B---34-:R-:W-:Y:S05]  /*6850*/  CALL.ABS.NOINC R2 ;  /* 0x0000000002007343 */ /* 0x018fea0003c00000 */
.L_x_106:
[----:B------:R-:W-:Y:S01]  /*6860*/  ISETP.NE.AND P6, PT, R105, RZ, PT ;  /* 0x000000ff6900720c */ /* 0x000fe20003fc5270 */
[----:B------:R-:W-:Y:S05]  /*6870*/  WARPSYNC.ALL ;  /* 0x0000000000007948 */ /* 0x000fea0003800000 */
[----:B------:R-:W-:Y:S01]  /*6880*/  R2UR UR4, R48 ;  /* 0x00000000300472ca */ /* 0x000fe200000e0000 */
[----:B------:R-:W-:Y:S01]  /*6890*/  BSSY.RECONVERGENT B0, `(.L_x_107) ;  /* 0x000008f000007945 */ /* 0x000fe20003800200 */
[----:B------:R-:W-:Y:S02]  /*68a0*/  MOV R50, UR51 ;  /* 0x0000003300327c02 */ /* 0x000fe40008000f00 */
[----:B----4-:R-:W-:Y:S02]  /*68b0*/  SHF.L.U32 R3, R56, 0x10, RZ ;  /* 0x0000001038037819 */ /* 0x010fe400000006ff */
[----:B------:R-:W-:Y:S02]  /*68c0*/  MOV R74, UR37 ;  /* 0x00000025004a7c02 */ /* 0x000fe40008000f00 */
[----:B------:R-:W-:Y:S02]  /*68d0*/  @P6 LEA R50, R50, UR48, 0x3 ;  /* 0x0000003032326c11 */ /* 0x000fe4000f8e18ff */
[----:B------:R-:W-:Y:S02]  /*68e0*/  LOP3.LUT R51, R57, 0xffff0000, RZ, 0xc0, !PT ;  /* 0xffff000039337812 */ /* 0x000fe400078ec0ff */
[----:B------:R-:W-:Y:S01]  /*68f0*/  @P6 IADD3 R50, PT, PT, R50, 0x60, RZ ;  /* 0x0000006032326810 */ /* 0x000fe20007ffe0ff */
[----:B-1----:R-:W1:Y:S01]  /*6900*/  LDTM.16dp256bit.x8 R4, tmem[UR4+0x40] ;  /* 0x00004004000479ee */ /* 0x002e6200081a0000 */
[----:B------:R-:W-:Y:S02]  /*6910*/  ISETP.NE.AND P0, PT, R101, RZ, PT ;  /* 0x000000ff6500720c */ /* 0x000fe40003f05270 */
[----:B------:R-:W-:Y:S02]  /*6920*/  @P6 PRMT R74, R74, 0x654, R50 ;  /* 0x000006544a4a6816 */ /* 0x000fe40000000032 */
[----:B------:R-:W-:Y:S01]  /*6930*/  SHF.L.U32 R50, R57, 0x10, RZ ;  /* 0x0000001039327819 */ /* 0x000fe200000006ff */
[C---:B-1----:R-:W-:Y:S01]  /*6940*/  FMUL R0, R47.reuse, R4 ;  /* 0x000000042f007220 */ /* 0x042fe20000400000 */
[----:B------:R-:W-:Y:S01]  /*6950*/  LOP3.LUT R4, R56, 0xffff0000, RZ, 0xc0, !PT ;  /* 0xffff000038047812 */ /* 0x000fe200078ec0ff */
[C---:B------:R-:W-:Y:S01]  /*6960*/  FMUL R2, R47.reuse, R5 ;  /* 0x000000052f027220 */ /* 0x040fe20000400000 */
[----:B------:R-:W-:Y:S01]  /*6970*/  FMUL R7, R47, R7 ;  /* 0x000000072f077220 */ /* 0x000fe20000400000 */
[----:B------:R-:W-:Y:S01]  /*6980*/  FFMA R0, R49, R3, R0 ;  /* 0x0000000331007223 */ /* 0x000fe20000000000 */
[----:B------:R-:W-:Y:S01]  /*6990*/  FMUL R3, R47, R6 ;  /* 0x000000062f037220 */ /* 0x000fe20000400000 */
[----:B------:R-:W-:Y:S01]  /*69a0*/  FFMA R2, R49, R4, R2 ;  /* 0x0000000431027223 */ /* 0x000fe20000000002 */
[C---:B------:R-:W-:Y:S01]  /*69b0*/  FMUL R4, R47.reuse, R8 ;  /* 0x000000082f047220 */ /* 0x040fe20000400000 */
[C---:B------:R-:W-:Y:S01]  /*69c0*/  FMUL R8, R47.reuse, R12 ;  /* 0x0000000c2f087220 */ /* 0x040fe20000400000 */
[C---:B------:R-:W-:Y:S01]  /*69d0*/  FMUL R12, R47.reuse, R16 ;  /* 0x000000102f0c7220 */ /* 0x040fe20000400000 */
[C---:B------:R-:W-:Y:S01]  /*69e0*/  FMUL R16, R47.reuse, R20 ;  /* 0x000000142f107220 */ /* 0x040fe20000400000 */
[----:B------:R-:W-:Y:S01]  /*69f0*/  F2FP.BF16.F32.PACK_AB R52, R2, R0 ;  /* 0x000000000234723e */ /* 0x000fe200000010ff */
[C---:B------:R-:W-:Y:S01]  /*6a00*/  FMUL R20, R47.reuse, R24 ;  /* 0x000000182f147220 */ /* 0x040fe20000400000 */
[C---:B------:R-:W-:Y:S01]  /*6a10*/  LOP3.LUT R0, R58.reuse, 0xffff0000, RZ, 0xc0, !PT ;  /* 0xffff00003a007812 */ /* 0x040fe200078ec0ff */
[----:B------:R-:W-:Y:S01]  /*6a20*/  FMUL R24, R47, R28 ;  /* 0x0000001c2f187220 */ /* 0x000fe20000400000 */
[----:B------:R-:W-:Y:S01]  /*6a30*/  SHF.L.U32 R2, R59, 0x10, RZ ;  /* 0x000000103b027819 */ /* 0x000fe200000006ff */
[C---:B------:R-:W-:Y:S01]  /*6a40*/  FMUL R28, R47.reuse, R32 ;  /* 0x000000202f1c7220 */ /* 0x040fe20000400000 */
[----:B------:R-:W-:Y:S01]  /*6a50*/  SHF.L.U32 R32, R58, 0x10, RZ ;  /* 0x000000103a207819 */ /* 0x000fe200000006ff */
[----:B------:R-:W-:Y:S01]  /*6a60*/  FMUL R5, R47, R9 ;  /* 0x000000092f057220 */ /* 0x000fe20000400000 */
[C---:B------:R-:W-:Y:S01]  /*6a70*/  FFMA R3, R49.reuse, R50, R3 ;  /* 0x0000003231037223 */ /* 0x040fe20000000003 */
[----:B------:R-:W-:Y:S01]  /*6a80*/  FFMA R7, R49, R51, R7 ;  /* 0x0000003331077223 */ /* 0x000fe20000000007 */
[----:B------:R-:W-:Y:S01]  /*6a90*/  FMUL R6, R47, R10 ;  /* 0x0000000a2f067220 */ /* 0x000fe20000400000 */
[----:B------:R-:W-:Y:S01]  /*6aa0*/  FFMA R4, R49, R32, R4 ;  /* 0x0000002031047223 */ /* 0x000fe20000000004 */
[----:B------:R-:W-:Y:S01]  /*6ab0*/  LOP3.LUT R32, R59, 0xffff0000, RZ, 0xc0, !PT ;  /* 0xffff00003b207812 */ /* 0x000fe200078ec0ff */
[----:B------:R-:W-:Y:S01]  /*6ac0*/  FFMA R5, R49, R0, R5 ;  /* 0x0000000031057223 */ /* 0x000fe20000000005 */
[C---:B------:R-:W-:Y:S01]  /*6ad0*/  SHF.L.U32 R0, R60.reuse, 0x10, RZ ;  /* 0x000000103c007819 */ /* 0x040fe200000006ff */
[----:B------:R-:W-:Y:S01]  /*6ae0*/  FMUL R11, R47, R11 ;  /* 0x0000000b2f0b7220 */ /* 0x000fe20000400000 */
[----:B------:R-:W-:Y:S01]  /*6af0*/  F2FP.BF16.F32.PACK_AB R53, R7, R3 ;  /* 0x000000030735723e */ /* 0x000fe200000010ff */
[C---:B------:R-:W-:Y:S01]  /*6b00*/  FFMA R6, R49.reuse, R2, R6 ;  /* 0x0000000231067223 */ /* 0x040fe20000000006 */
[----:B------:R-:W-:Y:S01]  /*6b10*/  LOP3.LUT R2, R60, 0xffff0000, RZ, 0xc0, !PT ;  /* 0xffff00003c027812 */ /* 0x000fe200078ec0ff */
[----:B------:R-:W-:Y:S01]  /*6b20*/  FFMA R11, R49, R32, R11 ;  /* 0x00000020310b7223 */ /* 0x000fe2000000000b */
[----:B------:R-:W-:Y:S01]  /*6b30*/  SHF.L.U32 R3, R61, 0x10, RZ ;  /* 0x000000103d037819 */ /* 0x000fe200000006ff */
[----:B------:R-:W-:Y:S01]  /*6b40*/  FFMA R8, R49, R0, R8 ;  /* 0x0000000031087223 */ /* 0x000fe20000000008 */
[----:B------:R-:W-:Y:S01]  /*6b50*/  LOP3.LUT R0, R61, 0xffff0000, RZ, 0xc0, !PT ;  /* 0xffff00003d007812 */ /* 0x000fe200078ec0ff */
[----:B------:R-:W-:Y:S01]  /*6b60*/  FMUL R9, R47, R13 ;  /* 0x0000000d2f097220 */ /* 0x000fe20000400000 */
[----:B------:R-:W-:Y:S01]  /*6b70*/  F2FP.BF16.F32.PACK_AB R54, R5, R4 ;  /* 0x000000040536723e */ /* 0x000fe200000010ff */
[----:B------:R-:W-:Y:S01]  /*6b80*/  FMUL R10, R47, R14 ;  /* 0x0000000e2f0a7220 */ /* 0x000fe20000400000 */
[----:B------:R-:W-:Y:S01]  /*6b90*/  SHF.L.U32 R4, R77, 0x10, RZ ;  /* 0x000000104d047819 */ /* 0x000fe200000006ff */
[----:B------:R-:W-:Y:S01]  /*6ba0*/  FMUL R15, R47, R15 ;  /* 0x0000000f2f0f7220 */ /* 0x000fe20000400000 */
[----:B------:R-:W-:Y:S01]  /*6bb0*/  F2FP.BF16.F32.PACK_AB R55, R11, R6 ;  /* 0x000000060b37723e */ /* 0x000fe200000010ff */
[C---:B------:R-:W-:Y:S01]  /*6bc0*/  FFMA R9, R49.reuse, R2, R9 ;  /* 0x0000000231097223 */ /* 0x040fe20000000009 */
[C---:B------:R-:W-:Y:S01]  /*6bd0*/  SHF.L.U32 R2, R62.reuse, 0x10, RZ ;  /* 0x000000103e027819 */ /* 0x040fe200000006ff */
[C---:B------:R-:W-:Y:S01]  /*6be0*/  FFMA R10, R49.reuse, R3, R10 ;  /* 0x00000003310a7223 */ /* 0x040fe2000000000a */
[----:B------:R-:W-:Y:S01]  /*6bf0*/  LOP3.LUT R3, R62, 0xffff0000, RZ, 0xc0, !PT ;  /* 0xffff00003e037812 */ /* 0x000fe200078ec0ff */
[----:B------:R-:W-:Y:S01]  /*6c00*/  FFMA R15, R49, R0, R15 ;  /* 0x00000000310f7223 */ /* 0x000fe2000000000f */
[----:B------:R-:W-:Y:S01]  /*6c10*/  SHF.L.U32 R0, R63, 0x10, RZ ;  /* 0x000000103f007819 */ /* 0x000fe200000006ff */
[----:B------:R-:W-:Y:S01]  /*6c20*/  FMUL R13, R47, R17 ;  /* 0x000000112f0d7220 */ /* 0x000fe20000400000 */
[----:B------:R-:W-:Y:S01]  /*6c30*/  F2FP.BF16.F32.PACK_AB R8, R9, R8 ;  /* 0x000000080908723e */ /* 0x000fe200000010ff */
[----:B------:R-:W-:Y:S01]  /*6c40*/  FMUL R14, R47, R18 ;  /* 0x000000122f0e7220 */ /* 0x000fe20000400000 */
[----:B------:R-:W-:Y:S01]  /*6c50*/  LOP3.LUT R5, R79, 0xffff0000, RZ, 0xc0, !PT ;  /* 0xffff00004f057812 */ /* 0x000fe200078ec0ff */
[----:B------:R-:W-:Y:S01]  /*6c60*/  FFMA R12, R49, R2, R12 ;  /* 0x00000002310c7223 */ /* 0x000fe2000000000c */
[----:B------:R-:W-:Y:S01]  /*6c70*/  LOP3.LUT R2, R63, 0xffff0000, RZ, 0xc0, !PT ;  /* 0xffff00003f027812 */ /* 0x000fe200078ec0ff */
[----:B------:R-:W-:Y:S01]  /*6c80*/  FFMA R13, R49, R3, R13 ;  /* 0x00000003310d7223 */ /* 0x000fe2000000000d */
[----:B------:R-:W-:Y:S01]  /*6c90*/  SHF.L.U32 R3, R69, 0x10, RZ ;  /* 0x0000001045037819 */ /* 0x000fe200000006ff */
[----:B------:R-:W-:Y:S01]  /*6ca0*/  FFMA R14, R49, R0, R14 ;  /* 0x00000000310e7223 */ /* 0x000fe2000000000e */
[C---:B------:R-:W-:Y:S01]  /*6cb0*/  SHF.L.U32 R0, R68.reuse, 0x10, RZ ;  /* 0x0000001044007819 */ /* 0x040fe200000006ff */
[----:B------:R-:W-:Y:S01]  /*6cc0*/  FMUL R19, R47, R19 ;  /* 0x000000132f137220 */ /* 0x000fe20000400000 */
[----:B------:R-:W-:Y:S01]  /*6cd0*/  F2FP.BF16.F32.PACK_AB R9, R15, R10 ;  /* 0x0000000a0f09723e */ /* 0x000fe200000010ff */
[----:B------:R-:W-:Y:S01]  /*6ce0*/  FMUL R17, R47, R21 ;  /* 0x000000152f117220 */ /* 0x000fe20000400000 */
[----:B------:R-:W-:Y:S01]  /*6cf0*/  F2FP.BF16.F32.PACK_AB R10, R13, R12 ;  /* 0x0000000c0d0a723e */ /* 0x000fe200000010ff */
[C---:B------:R-:W-:Y:S01]  /*6d00*/  FFMA R19, R49.reuse, R2, R19 ;  /* 0x0000000231137223 */ /* 0x040fe20000000013 */
[----:B------:R-:W-:Y:S01]  /*6d10*/  LOP3.LUT R2, R68, 0xffff0000, RZ, 0xc0, !PT ;  /* 0xffff000044027812 */ /* 0x000fe200078ec0ff */
[----:B------:R-:W-:Y:S01]  /*6d20*/  FFMA R16, R49, R0, R16 ;  /* 0x0000000031107223 */ /* 0x000fe20000000010 */
[----:B------:R-:W-:Y:S01]  /*6d30*/  LOP3.LUT R0, R69, 0xffff0000, RZ, 0xc0, !PT ;  /* 0xffff000045007812 */ /* 0x000fe200078ec0ff */
[----:B------:R-:W-:Y:S01]  /*6d40*/  FMUL R18, R47, R22 ;  /* 0x000000162f127220 */ /* 0x000fe20000400000 */
[----:B------:R-:W-:Y:S01]  /*6d50*/  F2FP.BF16.F32.PACK_AB R11, R19, R14 ;  /* 0x0000000e130b723e */ /* 0x000fe200000010ff */
[----:B------:R-:W-:Y:S01]  /*6d60*/  FMUL R23, R47, R23 ;  /* 0x000000172f177220 */ /* 0x000fe20000400000 */
[C---:B------:R-:W-:Y:S01]  /*6d70*/  FFMA R17, R49.reuse, R2, R17 ;  /* 0x0000000231117223 */ /* 0x040fe20000000011 */
[C---:B------:R-:W-:Y:S01]  /*6d80*/  SHF.L.U32 R2, R70.reuse, 0x10, RZ ;  /* 0x0000001046027819 */ /* 0x040fe200000006ff */
[----:B------:R-:W-:Y:S01]  /*6d90*/  FFMA R18, R49, R3, R18 ;  /* 0x0000000331127223 */ /* 0x000fe20000000012 */
[----:B------:R-:W-:Y:S01]  /*6da0*/  SHF.L.U32 R3, R71, 0x10, RZ ;  /* 0x0000001047037819 */ /* 0x000fe200000006ff */
[----:B------:R-:W-:Y:S01]  /*6db0*/  FFMA R23, R49, R0, R23 ;  /* 0x0000000031177223 */ /* 0x000fe20000000017 */
[----:B------:R-:W-:Y:S01]  /*6dc0*/  LOP3.LUT R0, R70, 0xffff0000, RZ, 0xc0, !PT ;  /* 0xffff000046007812 */ /* 0x000fe200078ec0ff */
[----:B------:R-:W-:Y:S01]  /*6dd0*/  FMUL R21, R47, R25 ;  /* 0x000000192f157220 */ /* 0x000fe20000400000 */
[----:B------:R-:W-:Y:S01]  /*6de0*/  F2FP.BF16.F32.PACK_AB R16, R17, R16 ;  /* 0x000000101110723e */ /* 0x000fe200000010ff */
[----:B------:R-:W-:Y:S01]  /*6df0*/  FMUL R22, R47, R26 ;  /* 0x0000001a2f167220 */ /* 0x000fe20000400000 */
[----:B------:R-:W-:Y:S01]  /*6e00*/  F2FP.BF16.F32.PACK_AB R17, R23, R18 ;  /* 0x000000121711723e */ /* 0x000fe200000010ff */
[C---:B------:R-:W-:Y:S01]  /*6e10*/  FFMA R20, R49.reuse, R2, R20 ;  /* 0x0000000231147223 */ /* 0x040fe20000000014 */
[C---:B------:R-:W-:Y:S01]  /*6e20*/  SHF.L.U32 R2, R76.reuse, 0x10, RZ ;  /* 0x000000104c027819 */ /* 0x040fe200000006ff */
[----:B------:R1:W-:Y:S01]  /*6e30*/  STSM.16.M88.4 [R107+0x2400], R52 ;  /* 0x002400346b007844 */ /* 0x0003e20000000200 */
[----:B------:R-:W-:Y:S01]  /*6e40*/  FFMA R21, R49, R0, R21 ;  /* 0x0000000031157223 */ /* 0x000fe20000000015 */
[----:B------:R-:W-:Y:S01]  /*6e50*/  LOP3.LUT R0, R71, 0xffff0000, RZ, 0xc0, !PT ;  /* 0xffff000047007812 */ /* 0x000fe200078ec0ff */
[----:B------:R-:W-:Y:S01]  /*6e60*/  FFMA R22, R49, R3, R22 ;  /* 0x0000000331167223 */ /* 0x000fe20000000016 */
[----:B------:R-:W-:Y:S04]  /*6e70*/  LOP3.LUT R3, R76, 0xffff0000, RZ, 0xc0, !PT ;  /* 0xffff00004c037812 */ /* 0x000fe800078ec0ff */
[----:B------:R1:W-:Y:S01]  /*6e80*/  STSM.16.M88.4 [R106+0x2400], R8 ;  /* 0x002400086a007844 */ /* 0x0003e20000000200 */
[----:B------:R-:W-:Y:S01]  /*6e90*/  F2FP.BF16.F32.PACK_AB R18, R21, R20 ;  /* 0x000000141512723e */ /* 0x000fe200000010ff */
[C---:B------:R-:W-:Y:S01]  /*6ea0*/  FMUL R27, R47.reuse, R27 ;  /* 0x0000001b2f1b7220 */ /* 0x040fe20000400000 */
[C---:B------:R-:W-:Y:S01]  /*6eb0*/  FMUL R25, R47.reuse, R29 ;  /* 0x0000001d2f197220 */ /* 0x040fe20000400000 */
[C---:B------:R-:W-:Y:S01]  /*6ec0*/  FMUL R26, R47.reuse, R30 ;  /* 0x0000001e2f1a7220 */ /* 0x040fe20000400000 */
[----:B------:R-:W-:Y:S01]  /*6ed0*/  FMUL R31, R47, R31 ;  /* 0x0000001f2f1f7220 */ /* 0x000fe20000400000 */
[----:B------:R-:W-:Y:S01]  /*6ee0*/  FFMA R27, R49, R0, R27 ;  /* 0x00000000311b7223 */ /* 0x000fe2000000001b */
[----:B------:R-:W-:Y:S01]  /*6ef0*/  LOP3.LUT R0, R77, 0xffff0000, RZ, 0xc0, !PT ;  /* 0xffff00004d007812 */ /* 0x000fe200078ec0ff */
[C---:B------:R-:W-:Y:S01]  /*6f00*/  FFMA R24, R49.reuse, R2, R24 ;  /* 0x0000000231187223 */ /* 0x040fe20000000018 */
[C---:B------:R-:W-:Y:S01]  /*6f10*/  FFMA R25, R49.reuse, R3, R25 ;  /* 0x0000000331197223 */ /* 0x040fe20000000019 */
[C---:B------:R-:W-:Y:S01]  /*6f20*/  SHF.L.U32 R2, R78.reuse, 0x10, RZ ;  /* 0x000000104e027819 */ /* 0x040fe200000006ff */
[----:B------:R-:W-:Y:S01]  /*6f30*/  FFMA R26, R49, R4, R26 ;  /* 0x00000004311a7223 */ /* 0x000fe2000000001a */
[----:B------:R-:W-:Y:S01]  /*6f40*/  LOP3.LUT R3, R78, 0xffff0000, RZ, 0xc0, !PT ;  /* 0xffff00004e037812 */ /* 0x000fe200078ec0ff */
[----:B------:R-:W-:Y:S01]  /*6f50*/  FMUL R29, R47, R33 ;  /* 0x000000212f1d7220 */ /* 0x000fe20000400000 */
[----:B------:R-:W-:Y:S01]  /*6f60*/  SHF.L.U32 R4, R79, 0x10, RZ ;  /* 0x000000104f047819 */ /* 0x000fe200000006ff */
[----:B------:R-:W-:Y:S01]  /*6f70*/  FMUL R30, R47, R34 ;  /* 0x000000222f1e7220 */ /* 0x000fe20000400000 */
[----:B------:R-:W-:Y:S01]  /*6f80*/  FFMA R31, R49, R0, R31 ;  /* 0x00000000311f7223 */ /* 0x000fe2000000001f */
[----:B------:R-:W-:Y:S01]  /*6f90*/  FMUL R35, R47, R35 ;  /* 0x000000232f237220 */ /* 0x000fe20000400000 */
[C---:B------:R-:W-:Y:S01]  /*6fa0*/  FFMA R28, R49.reuse, R2, R28 ;  /* 0x00000002311c7223 */ /* 0x040fe2000000001c */
[C---:B------:R-:W-:Y:S01]  /*6fb0*/  FFMA R29, R49.reuse, R3, R29 ;  /* 0x00000003311d7223 */ /* 0x040fe2000000001d */
[C---:B------:R-:W-:Y:S01]  /*6fc0*/  FFMA R30, R49.reuse, R4, R30 ;  /* 0x00000004311e7223 */ /* 0x040fe2000000001e */
[----:B------:R-:W-:Y:S01]  /*6fd0*/  FFMA R35, R49, R5, R35 ;  /* 0x0000000531237223 */ /* 0x000fe20000000023 */
[----:B------:R-:W-:Y:S02]  /*6fe0*/  F2FP.BF16.F32.PACK_AB R19, R27, R22 ;  /* 0x000000161b13723e */ /* 0x000fe400000010ff */
[----:B------:R-:W-:Y:S02]  /*6ff0*/  F2FP.BF16.F32.PACK_AB R24, R25, R24 ;  /* 0x000000181918723e */ /* 0x000fe400000010ff */
[----:B------:R-:W-:Y:S01]  /*7000*/  F2FP.BF16.F32.PACK_AB R25, R31, R26 ;  /* 0x0000001a1f19723e */ /* 0x000fe200000010ff */
[----:B------:R1:W-:Y:S01]  /*7010*/  STSM.16.M88.4 [R108+0x2000], R16 ;  /* 0x002000106c007844 */ /* 0x0003e20000000200 */
[----:B------:R-:W-:Y:S02]  /*7020*/  F2FP.BF16.F32.PACK_AB R26, R29, R28 ;  /* 0x0000001c1d1a723e */ /* 0x000fe400000010ff */
[----:B------:R-:W-:Y:S02]  /*7030*/  F2FP.BF16.F32.PACK_AB R27, R35, R30 ;  /* 0x0000001e231b723e */ /* 0x000fe400000010ff */
[----:B------:R-:W-:Y:S02]  /*7040*/  LEA R0, R65, UR48, 0x3 ;  /* 0x0000003041007c11 */ /* 0x000fe4000f8e18ff */
[----:B------:R-:W-:Y:S01]  /*7050*/  @P6 SHF.L.U32 R2, R98, 0x1f, RZ ;  /* 0x0000001f62026819 */ /* 0x000fe200000006ff */
[----:B------:R1:W-:Y:S01]  /*7060*/  STSM.16.M88.4 [R109+0x2000], R24 ;  /* 0x002000186d007844 */ /* 0x0003e20000000200 */
        /* <DEDUP_REMOVED lines=8> */
[----:B------:R-:W-:Y:S02]  /*70f0*/  UIADD3 UR8, UP0, UPT, UR52, 0x680, URZ ;  /* 0x0000068034087890 */ /* 0x000fe4000ff1e0ff */
[----:B------:R-:W-:Y:S02]  /*7100*/  UIADD3 UR5, UPT, UPT, UR41, 0x40, URZ ;  /* 0x0000004029057890 */ /* 0x000fe4000fffe0ff */
[----:B------:R-:W-:Y:S02]  /*7110*/  UIADD3 UR4, UPT, UPT, UR48, 0x2400, URZ ;  /* 0x0000240030047890 */ /* 0x000fe4000fffe0ff */
[----:B------:R-:W-:Y:S01]  /*7120*/  UIADD3.X UR9, UPT, UPT, URZ, UR53, URZ, UP0, !UPT ;  /* 0x00000035ff097290 */ /* 0x000fe200087fe4ff */
[----:B------:R-:W-:Y:S01]  /*7130*/  UMOV UR6, UR42 ;  /* 0x0000002a00067c82 */ /* 0x000fe20008000000 */
[----:B------:R-:W-:Y:S07]  /*7140*/  UMOV UR7, UR36 ;  /* 0x0000002400077c82 */ /* 0x000fee0008000000 */
[----:B------:R2:W-:Y:S01]  /*7150*/  UTMASTG.3D [UR4], [UR8] ;  /* 0x00000004080073b5 */ /* 0x0005e20008010000 */
[----:B------:R0:W-:Y:S01]  /*7160*/  UTMACMDFLUSH ;  /* 0x00000000000079b7 */ /* 0x0001e20000000000 */
[----:B--2---:R-:W-:Y:S04]  /*7170*/  DEPBAR.LE SB0, 0x1 ;  /* 0x000080400000791a */ /* 0x004fe80000000000 */
.L_x_108:
[----:B------:R-:W-:Y:S05]  /*7180*/  BSYNC.RECONVERGENT B0 ;  /* 0x0000000000007941 */ /* 0x000fea0003800200 */
.L_x_107:
[----:B------:R-:W-:Y:S01]  /*7190*/  BAR.SYNC.DEFER_BLOCKING 0x1, 0x80 ;  /* 0x0042000000007b1d */ /* 0x000fe20000010000 */
[----:B------:R-:W-:Y:S04]  /*71a0*/  UIADD3 UR40, UPT, UPT, UR51, 0x1, URZ ;  /* 0x0000000133287890 */ /* 0x000fe8000fffe0ff */
[----:B------:R-:W-:Y:S04]  /*71b0*/  UISETP.NE.AND UP0, UPT, UR40, 0x4, UPT ;  /* 0x000000042800788c */ /* 0x000fe8000bf05270 */
[----:B------:R-:W-:Y:S01]  /*71c0*/  USEL UR40, UR40, URZ, UP0 ;  /* 0x000000ff28287287 */ /* 0x000fe20008000000 */
[----:B------:R2:W-:Y:S01]  /*71d0*/  @P6 SYNCS.ARRIVE.TRANS64.RED.A1T0 RZ, [R74+URZ], RZ ;  /* 0x000000ff4aff69a7 */ /* 0x0005e200081004ff */
[----:B------:R-:W-:Y:S01]  /*71e0*/  BSSY B1, `(.L_x_109) ;  /* 0x0000018000017945 */ /* 0x000fe20003800000 */
[----:B------:R-:W3:Y:S02]  /*71f0*/  @P6 SYNCS.PHASECHK.TRANS64.TRYWAIT P0, [R0+URZ+0x40], R2 ;  /* 0x00004002000065a7 */ /* 0x000ee400080011ff */
[----:B---3--:R-:W-:Y:S01]  /*7200*/  @P6 SEL R67, RZ, 0x1, !P0 ;  /* 0x00000001ff436807 */ /* 0x008fe20004000000 */
[----:B--2---:R-:W-:Y:S06]  /*7210*/  @!P6 BRA `(.L_x_110) ;  /* 0x000000000050e947 */ /* 0x004fec0003800000 */
        /* <DEDUP_REMOVED lines=8> */
[----:B------:R-:W-:Y:S04]  /*72a0*/  SHF.L.U32 R5, R98, 0x1f, RZ ;  /* 0x0000001f62057819 */ /* 0x000fe800000006ff */
[----:B------:R-:W2:Y:S02]  /*72b0*/  SYNCS.PHASECHK.TRANS64.TRYWAIT P0, [R0+URZ+0x40], R5 ;  /* 0x00004005000075a7 */ /* 0x000ea400080011ff */
[----:B--2---:R-:W-:Y:S05]  /*72c0*/  @!P0 BRA `(.L_x_113) ;  /* 0x0000002400708947 */ /* 0x004fea0003800000 */
.L_x_112:
[----:B------:R-:W-:Y:S05]  /*72d0*/  BSYNC B0 ;  /* 0x0000000000007941 */ /* 0x000fea0003800000 */
.L_x_111:
[----:B------:R-:W-:Y:S02]  /*72e0*/  ISETP.NE.AND P0, PT, R72, RZ, PT ;  /* 0x000000ff4800720c */ /* 0x000fe40003f05270 */
[----:B------:R-:W-:Y:S11]  /*72f0*/  IADD3 R65, PT, PT, R65, 0x1, RZ ;  /* 0x0000000141417810 */ /* 0x000ff60007ffe0ff */
[----:B--2---:R-:W-:Y:S01]  /*7300*/  @P0 IMAD.IADD R0, R99, 0x1, R2 ;  /* 0x0000000163000824 */ /* 0x004fe200078e0202 */
[----:B------:R-:W-:Y:S05]  /*7310*/  @P0 WARPSYNC.ALL ;  /* 0x0000000000000948 */ /* 0x000fea0003800000 */
[----:B------:R2:W3:Y:S04]  /*7320*/  @P0 LDSM.16.M88.4 R56, [R4+UR48+0x400] ;  /* 0x000400300438083b */ /* 0x0004e80008000200 */
[----:B------:R2:W4:Y:S04]  /*7330*/  @P0 LDSM.16.M88.4 R60, [R3+0x400] ;  /* 0x00040000033c083b */ /* 0x0005280000000200 */
[----:B------:R2:W1:Y:S04]  /*7340*/  @P0 LDSM.16.M88.4 R68, [R2+0x400] ;  /* 0x000400000244083b */ /* 0x0004680000000200 */
[----:B------:R2:W1:Y:S02]  /*7350*/  @P0 LDSM.16.M88.4 R76, [R0+0x400] ;  /* 0x00040000004c083b */ /* 0x0004640000000200 */
.L_x_110:
[----:B------:R-:W-:Y:S05]  /*7360*/  BSYNC B1 ;  /* 0x0000000000017941 */ /* 0x000fea0003800000 */
.L_x_109:
[----:B--2---:R-:W-:Y:S05]  /*7370*/  VIADD R0, R48, 0x80 ;  /* 0x0000008030007836 */ /* 0x004fea0000000000 */
        /* <DEDUP_REMOVED lines=20> */
.L_x_114:
[----:B------:R-:W-:Y:S01]  /*74c0*/  ISETP.NE.AND P6, PT, R105, RZ, PT ;  /* 0x000000ff6900720c */ /* 0x000fe20003fc5270 */
[----:B------:R-:W-:Y:S05]  /*74d0*/  WARPSYNC.ALL ;  /* 0x0000000000007948 */ /* 0x000fea0003800000 */
[----:B------:R-:W-:Y:S01]  /*74e0*/  R2UR UR4, R48 ;  /* 0x00000000300472ca */ /* 0x000fe200000e0000 */
[----:B------:R-:W-:Y:S01]  /*74f0*/  BSSY.RECONVERGENT B0, `(.L_x_115) ;  /* 0x000008f000007945 */ /* 0x000fe20003800200 */
[----:B------:R-:W-:Y:S02]  /*7500*/  MOV R50, UR40 ;  /* 0x0000002800327c02 */ /* 0x000fe40008000f00 */
[----:B---3--:R-:W-:Y:S02]  /*7510*/  SHF.L.U32 R3, R56, 0x10, RZ ;  /* 0x0000001038037819 */ /* 0x008fe400000006ff */
        /* <DEDUP_REMOVED lines=33> */
[C---:B----4-:R-:W-:Y:S01]  /*7730*/  SHF.L.U32 R0, R60.reuse, 0x10, RZ ;  /* 0x000000103c007819 */ /* 0x050fe200000006ff */
        /* <DEDUP_REMOVED lines=106> */
.L_x_116:
[----:B------:R-:W-:Y:S05]  /*7de0*/  BSYNC.RECONVERGENT B0 ;  /* 0x0000000000007941 */ /* 0x000fea0003800200 */
.L_x_115:
        /* <DEDUP_REMOVED lines=20> */
.L_x_120:
[----:B------:R-:W-:Y:S05]  /*7f30*/  BSYNC B0 ;  /* 0x0000000000007941 */ /* 0x000fea0003800000 */
.L_x_119:
[----:B------:R-:W-:Y:S11]  /*7f40*/  ISETP.NE.AND P0, PT, R72, RZ, PT ;  /* 0x000000ff4800720c */ /* 0x000ff60003f05270 */
[----:B------:R-:W-:Y:S02]  /*7f50*/  @!UPT UIADD3 URZ, UPT, UPT, URZ, URZ, URZ ;  /* 0x000000fffffff290 */ /* 0x000fe4000fffe0ff */
[----:B--2---:R-:W-:Y:S01]  /*7f60*/  @P0 IADD3 R0, PT, PT, R99, R73, RZ ;  /* 0x0000004963000210 */ /* 0x004fe20007ffe0ff */
[----:B------:R-:W-:Y:S05]  /*7f70*/  @P0 WARPSYNC.ALL ;  /* 0x0000000000000948 */ /* 0x000fea0003800000 */
[----:B------:R2:W3:Y:S04]  /*7f80*/  @P0 LDSM.16.M88.4 R56, [R65+UR48+0x400] ;  /* 0x000400304138083b */ /* 0x0004e80008000200 */
[----:B------:R2:W4:Y:S04]  /*7f90*/  @P0 LDSM.16.M88.4 R60, [R3+0x400] ;  /* 0x00040000033c083b */ /* 0x0005280000000200 */
[----:B------:R2:W1:Y:S04]  /*7fa0*/  @P0 LDSM.16.M88.4 R68, [R73+0x400] ;  /* 0x000400004944083b */ /* 0x0004680000000200 */
[----:B------:R2:W1:Y:S02]  /*7fb0*/  @P0 LDSM.16.M88.4 R76, [R0+0x400] ;  /* 0x00040000004c083b */ /* 0x0004640000000200 */
.L_x_118:
[----:B------:R-:W-:Y:S05]  /*7fc0*/  BSYNC B1 ;  /* 0x0000000000017941 */ /* 0x000fea0003800000 */
.L_x_117:
        /* <DEDUP_REMOVED lines=21> */
.L_x_122:
[----:B------:R-:W-:Y:S01]  /*8120*/  ISETP.NE.AND P0, PT, R101, RZ, PT ;  /* 0x000000ff6500720c */ /* 0x000fe20003f05270 */
[----:B------:R-:W-:Y:S05]  /*8130*/  WARPSYNC.ALL ;  /* 0x0000000000007948 */ /* 0x000fea0003800000 */
[----:B------:R-:W-:Y:S01]  /*8140*/  R2UR UR4, R48 ;  /* 0x00000000300472ca */ /* 0x000fe200000e0000 */
[----:B------:R-:W-:Y:S01]  /*8150*/  BSSY.RECONVERGENT B0, `(.L_x_123) ;  /* 0x000008c000007945 */ /* 0x000fe20003800200 */
[C---:B---3--:R-:W-:Y:S02]  /*8160*/  SHF.L.U32 R0, R56.reuse, 0x10, RZ ;  /* 0x0000001038007819 */ /* 0x048fe400000006ff */
[----:B------:R-:W-:Y:S02]  /*8170*/  LOP3.LUT R2, R56, 0xffff0000, RZ, 0xc0, !PT ;  /* 0xffff000038027812 */ /* 0x000fe400078ec0ff */
[C---:B------:R-:W-:Y:S02]  /*8180*/  SHF.L.U32 R3, R57.reuse, 0x10, RZ ;  /* 0x0000001039037819 */ /* 0x040fe400000006ff */
[----:B------:R-:W-:Y:S02]  /*8190*/  LOP3.LUT R48, R57, 0xffff0000, RZ, 0xc0, !PT ;  /* 0xffff000039307812 */ /* 0x000fe400078ec0ff */
[C---:B------:R-:W-:Y:S02]  /*81a0*/  SHF.L.U32 R50, R58.reuse, 0x10, RZ ;  /* 0x000000103a327819 */ /* 0x040fe400000006ff */
[----:B------:R-:W-:Y:S01]  /*81b0*/  LOP3.LUT R51, R58, 0xffff0000, RZ, 0xc0, !PT ;  /* 0xffff00003a337812 */ /* 0x000fe200078ec0ff */
[----:B-1----:R-:W1:Y:S01]  /*81c0*/  LDTM.16dp256bit.x8 R4, tmem[UR4+0xc0] ;  /* 0x0000c004000479ee */ /* 0x002e6200081a0000 */
[C---:B------:R-:W-:Y:S01]  /*81d0*/  SHF.L.U32 R52, R59.reuse, 0x10, RZ ;  /* 0x000000103b347819 */ /* 0x040fe200000006ff */
[----:B------:R-:W-:Y:S01]  /*81e0*/  NOP ;  /* 0x0000000000007918 */ /* 0x000fe20000000000 */
[----:B------:R-:W-:Y:S02]  /*81f0*/  LOP3.LUT R53, R59, 0xffff0000, RZ, 0xc0, !PT ;  /* 0xffff00003b357812 */ /* 0x000fe400078ec0ff */
[----:B------:R-:W-:Y:S02]  /*8200*/  R2UR UR5, R64 ;  /* 0x00000000400572ca */ /* 0x000fe400000e0000 */
[C---:B----4-:R-:W-:Y:S02]  /*8210*/  SHF.L.U32 R54, R60.reuse, 0x10, RZ ;  /* 0x000000103c367819 */ /* 0x050fe400000006ff */
[----:B------:R-:W-:Y:S02]  /*8220*/  LOP3.LUT R55, R60, 0xffff0000, RZ, 0xc0, !PT ;  /* 0xffff00003c377812 */ /* 0x000fe400078ec0ff */
[C---:B------:R-:W-:Y:S02]  /*8230*/  SHF.L.U32 R56, R61.reuse, 0x10, RZ ;  /* 0x000000103d387819 */ /* 0x040fe400000006ff */
[----:B------:R-:W-:Y:S02]  /*8240*/  LOP3.LUT R57, R61, 0xffff0000, RZ, 0xc0, !PT ;  /* 0xffff00003d397812 */ /* 0x000fe400078ec0ff */
[C---:B------:R-:W-:Y:S02]  /*8250*/  SHF.L.U32 R58, R62.reuse, 0x10, RZ ;  /* 0x000000103e3a7819 */ /* 0x040fe400000006ff */
[----:B------:R-:W-:Y:S01]  /*8260*/  LOP3.LUT R59, R62, 0xffff0000, RZ, 0xc0, !PT ;  /* 0xffff00003e3b7812 */ /* 0x000fe200078ec0ff */
[----:B------:R-:W-:Y:S01]  /*8270*/  UIADD3 UR5, UPT, UPT, UR5, 0xd0, URZ ;  /* 0x000000d005057890 */ /* 0x000fe2000fffe0ff */
[C---:B------:R-:W-:Y:S02]  /*8280*/  SHF.L.U32 R60, R63.reuse, 0x10, RZ ;  /* 0x000000103f3c7819 */ /* 0x040fe400000006ff */
[----:B------:R-:W-:Y:S01]  /*8290*/  LOP3.LUT R61, R63, 0xffff0000, RZ, 0xc0, !PT ;  /* 0xffff00003f3d7812 */ /* 0x000fe200078ec0ff */
[----:B------:R-:W-:Y:S01]  /*82a0*/  UPRMT UR5, UR37, 0x654, UR5 ;  /* 0x0000065425057896 */ /* 0x000fe20008000005 */
[C---:B------:R-:W-:Y:S01]  /*82b0*/  SHF.L.U32 R62, R68.reuse, 0x10, RZ ;  /* 0x00000010443e7819 */ /* 0x040fe200000006ff */
[C---:B-1----:R-:W-:Y:S01]  /*82c0*/  FMUL R4, R47.reuse, R4 ;  /* 0x000000042f047220 */ /* 0x042fe20000400000 */
[C---:B------:R-:W-:Y:S01]  /*82d0*/  FMUL R5, R47.reuse, R5 ;  /* 0x000000052f057220 */ /* 0x040fe20000400000 */
[----:B------:R-:W-:Y:S01]  /*82e0*/  FMUL R6, R47, R6 ;  /* 0x000000062f067220 */ /* 0x000fe20000400000 */
[----:B------:R-:W-:Y:S01]  /*82f0*/  LOP3.LUT R63, R68, 0xffff0000, RZ, 0xc0, !PT ;  /* 0xffff0000443f7812 */ /* 0x000fe200078ec0ff */
[C---:B------:R-:W-:Y:S01]  /*8300*/  FFMA R4, R49.reuse, R0, R4 ;  /* 0x0000000031047223 */ /* 0x040fe20000000004 */
[----:B------:R-:W-:Y:S01]  /*8310*/  FFMA R5, R49, R2, R5 ;  /* 0x0000000231057223 */ /* 0x000fe20000000005 */
[----:B------:R-:W-:Y:S01]  /*8320*/  SHF.L.U32 R64, R69, 0x10, RZ ;  /* 0x0000001045407819 */ /* 0x000fe200000006ff */
[----:B------:R-:W-:Y:S01]  /*8330*/  SYNCS.ARRIVE.TRANS64.RED.A1T0 RZ, [UR5], RZ ;  /* 0x000000ffffff79a7 */ /* 0x000fe20008100405 */
[----:B------:R-:W-:Y:S01]  /*8340*/  FFMA R6, R49, R3, R6 ;  /* 0x0000000331067223 */ /* 0x000fe20000000006 */
[----:B------:R-:W-:Y:S01]  /*8350*/  FMUL R7, R47, R7 ;  /* 0x000000072f077220 */ /* 0x000fe20000400000 */
[----:B------:R-:W-:Y:S01]  /*8360*/  LOP3.LUT R65, R69, 0xffff0000, RZ, 0xc0, !PT ;  /* 0xffff000045417812 */ /* 0x000fe200078ec0ff */
[----:B------:R-:W-:Y:S01]  /*8370*/  FMUL R8, R47, R8 ;  /* 0x000000082f087220 */ /* 0x000fe20000400000 */
[----:B------:R-:W-:Y:S01]  /*8380*/  F2FP.BF16.F32.PACK_AB R4, R5, R4 ;  /* 0x000000040504723e */ /* 0x000fe200000010ff */
[----:B------:R-:W-:Y:S01]  /*8390*/  FFMA R7, R49, R48, R7 ;  /* 0x0000003031077223 */ /* 0x000fe20000000007 */
[----:B------:R-:W-:Y:S01]  /*83a0*/  FMUL R9, R47, R9 ;  /* 0x000000092f097220 */ /* 0x000fe20000400000 */
[----:B------:R-:W-:Y:S01]  /*83b0*/  FFMA R8, R49, R50, R8 ;  /* 0x0000003231087223 */ /* 0x000fe20000000008 */
[C---:B------:R-:W-:Y:S01]  /*83c0*/  SHF.L.U32 R66, R70.reuse, 0x10, RZ ;  /* 0x0000001046427819 */ /* 0x040fe200000006ff */
[----:B------:R-:W-:Y:S01]  /*83d0*/  FMUL R0, R47, R10 ;  /* 0x0000000a2f007220 */ /* 0x000fe20000400000 */
[----:B------:R-:W-:Y:S01]  /*83e0*/  F2FP.BF16.F32.PACK_AB R5, R7, R6 ;  /* 0x000000060705723e */ /* 0x000fe200000010ff */
[----:B------:R-:W-:Y:S01]  /*83f0*/  FFMA R9, R49, R51, R9 ;  /* 0x0000003331097223 */ /* 0x000fe20000000009 */
[----:B------:R-:W-:Y:S01]  /*8400*/  FMUL R2, R47, R11 ;  /* 0x0000000b2f027220 */ /* 0x000fe20000400000 */
[----:B------:R-:W-:Y:S01]  /*8410*/  FFMA R0, R49, R52, R0 ;  /* 0x0000003431007223 */ /* 0x000fe20000000000 */
[----:B------:R-:W-:Y:S01]  /*8420*/  LOP3.LUT R67, R70, 0xffff0000, RZ, 0xc0, !PT ;  /* 0xffff000046437812 */ /* 0x000fe200078ec0ff */
[----:B------:R-:W-:Y:S01]  /*8430*/  FMUL R3, R47, R12 ;  /* 0x0000000c2f037220 */ /* 0x000fe20000400000 */
[----:B------:R-:W-:Y:S01]  /*8440*/  F2FP.BF16.F32.PACK_AB R6, R9, R8 ;  /* 0x000000080906723e */ /* 0x000fe200000010ff */
[----:B------:R-:W-:Y:S01]  /*8450*/  FFMA R2, R49, R53, R2 ;  /* 0x0000003531027223 */ /* 0x000fe20000000002 */
[----:B------:R-:W-:Y:S01]  /*8460*/  FMUL R10, R47, R13 ;  /* 0x0000000d2f0a7220 */ /* 0x000fe20000400000 */
[----:B------:R-:W-:Y:S01]  /*8470*/  FFMA R3, R49, R54, R3 ;  /* 0x0000003631037223 */ /* 0x000fe20000000003 */
[----:B------:R-:W-:Y:S01]  /*8480*/  SHF.L.U32 R68, R71, 0x10, RZ ;  /* 0x0000001047447819 */ /* 0x000fe200000006ff */
[----:B------:R-:W-:Y:S01]  /*8490*/  FMUL R11, R47, R14 ;  /* 0x0000000e2f0b7220 */ /* 0x000fe20000400000 */
[----:B------:R-:W-:Y:S01]  /*84a0*/  F2FP.BF16.F32.PACK_AB R7, R2, R0 ;  /* 0x000000000207723e */ /* 0x000fe200000010ff */
[----:B------:R-:W-:Y:S01]  /*84b0*/  FFMA R10, R49, R55, R10 ;  /* 0x00000037310a7223 */ /* 0x000fe2000000000a */
[----:B------:R-:W-:Y:S01]  /*84c0*/  FMUL R15, R47, R15 ;  /* 0x0000000f2f0f7220 */ /* 0x000fe20000400000 */
[----:B------:R-:W-:Y:S01]  /*84d0*/  FFMA R11, R49, R56, R11 ;  /* 0x00000038310b7223 */ /* 0x000fe2000000000b */
[----:B------:R-:W-:Y:S01]  /*84e0*/  LOP3.LUT R69, R71, 0xffff0000, RZ, 0xc0, !PT ;  /* 0xffff000047457812 */ /* 0x000fe200078ec0ff */
[----:B------:R1:W-:Y:S01]  /*84f0*/  STSM.16.M88.4 [R107+0x6400], R4 ;  /* 0x006400046b007844 */ /* 0x0003e20000000200 */
[----:B------:R-:W-:Y:S01]  /*8500*/  F2FP.BF16.F32.PACK_AB R8, R10, R3 ;  /* 0x000000030a08723e */ /* 0x000fe200000010ff */
[----:B------:R-:W-:Y:S01]  /*8510*/  FFMA R15, R49, R57, R15 ;  /* 0x00000039310f7223 */ /* 0x000fe2000000000f */
[C---:B------:R-:W-:Y:S01]  /*8520*/  FMUL R12, R47.reuse, R16 ;  /* 0x000000102f0c7220 */ /* 0x040fe20000400000 */
[C---:B------:R-:W-:Y:S01]  /*8530*/  FMUL R13, R47.reuse, R17 ;  /* 0x000000112f0d7220 */ /* 0x040fe20000400000 */
[----:B------:R-:W-:Y:S01]  /*8540*/  FMUL R14, R47, R18 ;  /* 0x000000122f0e7220 */ /* 0x000fe20000400000 */
[C---:B------:R-:W-:Y:S01]  /*8550*/  SHF.L.U32 R70, R76.reuse, 0x10, RZ ;  /* 0x000000104c467819 */ /* 0x040fe200000006ff */
[----:B------:R-:W-:Y:S01]  /*8560*/  FFMA R12, R49, R58, R12 ;  /* 0x0000003a310c7223 */ /* 0x000fe2000000000c */
[----:B------:R-:W-:Y:S01]  /*8570*/  F2FP.BF16.F32.PACK_AB R9, R15, R11 ;  /* 0x0000000b0f09723e */ /* 0x000fe200000010ff */
[C---:B------:R-:W-:Y:S01]  /*8580*/  FFMA R13, R49.reuse, R59, R13 ;  /* 0x0000003b310d7223 */ /* 0x040fe2000000000d */
[----:B------:R-:W-:Y:S01]  /*8590*/  FFMA R14, R49, R60, R14 ;  /* 0x0000003c310e7223 */ /* 0x000fe2000000000e */
[C---:B------:R-:W-:Y:S01]  /*85a0*/  FMUL R19, R47.reuse, R19 ;  /* 0x000000132f137220 */ /* 0x040fe20000400000 */
        /* <DEDUP_REMOVED lines=22> */
[----:B------:R-:W-:Y:S01]  /*8710*/  FFMA R21, R49, R67, R21 ;  /* 0x0000004331157223 */ /* 0x000fe20000000015 */
[C---:B------:R-:W-:Y:S01]  /*8720*/  FMUL R27, R47.reuse, R27 ;  /* 0x0000001b2f1b7220 */ /* 0x040fe20000400000 */
[C---:B------:R-:W-:Y:S01]  /*8730*/  FMUL R24, R47.reuse, R28 ;  /* 0x0000001c2f187220 */ /* 0x040fe20000400000 */
[----:B------:R-:W-:Y:S01]  /*8740*/  FMUL R25, R47, R29 ;  /* 0x0000001d2f197220 */ /* 0x000fe20000400000 */
[----:B------:R-:W-:Y:S01]  /*8750*/  FFMA R22, R49, R68, R22 ;  /* 0x0000004431167223 */ /* 0x000fe20000000016 */
[----:B------:R-:W-:Y:S01]  /*8760*/  FMUL R26, R47, R30 ;  /* 0x0000001e2f1a7220 */ /* 0x000fe20000400000 */
[----:B------:R-:W-:Y:S01]  /*8770*/  FFMA R27, R49, R69, R27 ;  /* 0x00000045311b7223 */ /* 0x000fe2000000001b */
[----:B------:R-:W-:Y:S01]  /*8780*/  FMUL R31, R47, R31 ;  /* 0x0000001f2f1f7220 */ /* 0x000fe20000400000 */
[----:B------:R-:W-:Y:S01]  /*8790*/  FFMA R24, R49, R70, R24 ;  /* 0x0000004631187223 */ /* 0x000fe20000000018 */
[----:B------:R-:W-:Y:S01]  /*87a0*/  LOP3.LUT R75, R78, 0xffff0000, RZ, 0xc0, !PT ;  /* 0xffff00004e4b7812 */ /* 0x000fe200078ec0ff */
[----:B------:R-:W-:Y:S01]  /*87b0*/  FMUL R28, R47, R32 ;  /* 0x000000202f1c7220 */ /* 0x000fe20000400000 */
[----:B------:R-:W-:Y:S01]  /*87c0*/  FFMA R25, R49, R71, R25 ;  /* 0x0000004731197223 */ /* 0x000fe20000000019 */
[----:B------:R-:W-:Y:S01]  /*87d0*/  SHF.L.U32 R76, R79, 0x10, RZ ;  /* 0x000000104f4c7819 */ /* 0x000fe200000006ff */
[----:B------:R-:W-:Y:S01]  /*87e0*/  FMUL R29, R47, R33 ;  /* 0x000000212f1d7220 */ /* 0x000fe20000400000 */
[----:B------:R-:W-:Y:S01]  /*87f0*/  FFMA R26, R49, R72, R26 ;  /* 0x00000048311a7223 */ /* 0x000fe2000000001a */
[----:B------:R-:W-:Y:S01]  /*8800*/  LOP3.LUT R77, R79, 0xffff0000, RZ, 0xc0, !PT ;  /* 0xffff00004f4d7812 */ /* 0x000fe200078ec0ff */
        /* <DEDUP_REMOVED lines=9> */
[----:B------:R-:W-:Y:S02]  /*88a0*/  F2FP.BF16.F32.PACK_AB R24, R25, R24 ;  /* 0x000000181918723e */ /* 0x000fe400000010ff */
[----:B------:R-:W-:Y:S01]  /*88b0*/  F2FP.BF16.F32.PACK_AB R25, R31, R26 ;  /* 0x0000001a1f19723e */ /* 0x000fe200000010ff */
[----:B------:R1:W-:Y:S01]  /*88c0*/  STSM.16.M88.4 [R108+0x6000], R16 ;  /* 0x006000106c007844 */ /* 0x0003e20000000200 */
[----:B------:R-:W-:Y:S02]  /*88d0*/  F2FP.BF16.F32.PACK_AB R26, R29, R28 ;  /* 0x0000001c1d1a723e */ /* 0x000fe400000010ff */
[----:B------:R-:W-:Y:S05]  /*88e0*/  F2FP.BF16.F32.PACK_AB R27, R35, R30 ;  /* 0x0000001e231b723e */ /* 0x000fea00000010ff */
        /* <DEDUP_REMOVED lines=18> */
.L_x_124:
[----:B------:R-:W-:Y:S05]  /*8a10*/  BSYNC.RECONVERGENT B0 ;  /* 0x0000000000007941 */ /* 0x000fea0003800200 */
.L_x_123:
[----:B------:R-:W-:Y:S01]  /*8a20*/  BAR.SYNC.DEFER_BLOCKING 0x1, 0x80 ;  /* 0x0042000000007b1d */ /* 0x000fe20000010000 */
[----:B------:R-:W-:Y:S01]  /*8a30*/  UISETP.NE.AND UP0, UPT, UR49, -0x4, UPT ;  /* 0xfffffffc3100788c */ /* 0x000fe2000bf05270 */
[----:B------:R-:W-:Y:S08]  /*8a40*/  IADD3 R45, PT, PT, R45, 0x1, RZ ;  /* 0x000000012d2d7810 */ /* 0x000ff00007ffe0ff */
[----:B------:R-:W-:Y:S05]  /*8a50*/  BRA.U !UP0, `(.L_x_125) ;  /* 0x0000000108287547 */ /* 0x000fea000b800000 */
[----:B------:R-:W-:Y:S01]  /*8a60*/  ISETP.NE.AND P0, PT, R105, RZ, PT ;  /* 0x000000ff6900720c */ /* 0x000fe20003f05270 */
[----:B------:R-:W-:Y:S01]  /*8a70*/  IMAD.U32 R2, RZ, RZ, UR51 ;  /* 0x00000033ff027e24 */ /* 0x000fe2000f8e00ff */
[----:B------:R-:W-:Y:S01]  /*8a80*/  UIADD3 UR51, UPT, UPT, UR51, 0x1, URZ ;  /* 0x0000000133337890 */ /* 0x000fe2000fffe0ff */
[----:B------:R-:W-:Y:S03]  /*8a90*/  IMAD.U32 R0, RZ, RZ, UR37 ;  /* 0x00000025ff007e24 */ /* 0x000fe6000f8e00ff */
[----:B------:R-:W-:Y:S04]  /*8aa0*/  UISETP.NE.AND UP0, UPT, UR51, 0x4, UPT ;  /* 0x000000043300788c */ /* 0x000fe8000bf05270 */
[----:B------:R-:W-:Y:S03]  /*8ab0*/  USEL UR51, UR51, URZ, UP0 ;  /* 0x000000ff33337287 */ /* 0x000fe60008000000 */
[----:B------:R-:W-:Y:S05]  /*8ac0*/  @P0 LEA R2, R2, UR48, 0x3 ;  /* 0x0000003002020c11 */ /* 0x000fea000f8e18ff */
[----:B------:R-:W-:Y:S05]  /*8ad0*/  @P0 VIADD R2, R2, 0x60 ;  /* 0x0000006002020836 */ /* 0x000fea0000000000 */
[----:B------:R-:W-:Y:S04]  /*8ae0*/  @P0 PRMT R0, R0, 0x654, R2 ;  /* 0x0000065400000816 */ /* 0x000fe80000000002 */
[----:B------:R2:W-:Y:S03]  /*8af0*/  @P0 SYNCS.ARRIVE.TRANS64.RED.A1T0 RZ, [R0+URZ], RZ ;  /* 0x000000ff00ff09a7 */ /* 0x0005e600081004ff */
.L_x_125:
[----:B------:R-:W-:Y:S01]  /*8b00*/  ISETP.NE.AND P2, PT, R102, RZ, PT ;  /* 0x000000ff6600720c */ /* 0x000fe20003f45270 */
[----:B------:R-:W-:Y:S01]  /*8b10*/  UIADD3 UR49, UPT, UPT, UR49, 0x4, URZ ;  /* 0x0000000431317890 */ /* 0x000fe2000fffe0ff */
[----:B------:R-:W-:Y:S01]  /*8b20*/  ISETP.NE.AND P0, PT, R104, 0x2, PT ;  /* 0x000000026800780c */ /* 0x000fe20003f05270 */
[----:B------:R-:W-:Y:S01]  /*8b30*/  IMAD.IADD R14, R43, 0x1, R86 ;  /* 0x000000012b0e7824 */ /* 0x000fe200078e0256 */
[----:B------:R-:W-:Y:S01]  /*8b40*/  ISETP.NE.AND P1, PT, R45, 0x4, PT ;  /* 0x000000042d00780c */ /* 0x000fe20003f25270 */
[----:B------:R-:W-:Y:S01]  /*8b50*/  IMAD.IADD R15, R44, 0x1, R87 ;  /* 0x000000012c0f7824 */ /* 0x000fe200078e0257 */
[----:B------:R-:W-:Y:S02]  /*8b60*/  SEL R2, RZ, 0x1, P0 ;  /* 0x00000001ff027807 */ /* 0x000fe40000000000 */
[----:B--2---:R-:W-:Y:S02]  /*8b70*/  SEL R0, RZ, 0x1, P1 ;  /* 0x00000001ff007807 */ /* 0x004fe40000800000 */
[----:B------:R-:W-:Y:S02]  /*8b80*/  LOP3.LUT R96, R96, R2, RZ, 0x3c, !PT ;  /* 0x0000000260607212 */ /* 0x000fe400078e3cff */
[----:B------:R-:W-:Y:S02]  /*8b90*/  LOP3.LUT R97, R97, R0, RZ, 0x3c, !PT ;  /* 0x0000000061617212 */ /* 0x000fe400078e3cff */
[----:B------:R-:W-:Y:S02]  /*8ba0*/  @P2 R2UR UR36, R95 ;  /* 0x000000005f2422ca */ /* 0x000fe400000e0000 */
[----:B------:R-:W-:Y:S02]  /*8bb0*/  SEL R104, R104, RZ, P0 ;  /* 0x000000ff68687207 */ /* 0x000fe40000000000 */
[----:B------:R-:W-:Y:S01]  /*8bc0*/  SEL R45, R45, RZ, P1 ;  /* 0x000000ff2d2d7207 */ /* 0x000fe20000800000 */
[----:B------:R-:W-:Y:S10]  /*8bd0*/  @P2 BRA `(.L_x_126) ;  /* 0xffffffc000082947 */ /* 0x000ff4000383ffff */
[----:B------:R-:W-:-:S09]  /*8be0*/  UISETP.NE.AND UP0, UPT, UR50, URZ, UPT ;  /* 0x000000ff3200728c */ /* 0x000fd2000bf05270 */
[----:B------:R-:W-:Y:S05]  /*8bf0*/  BRA.U !UP0, `(.L_x_127) ;  /* 0x0000000108487547 */ /* 0x000fea000b800000 */
[----:B------:R-:W2:Y:S02]  /*8c00*/  LDCU.64 UR4, c[0x0][0x890] ;  /* 0x00011200ff0477ac */ /* 0x000ea40008000a00 */
[----:B--2---:R-:W-:-:S04]  /*8c10*/  UISETP.NE.U32.AND UP0, UPT, UR4, URZ, UPT ;  /* 0x000000ff0400728c */ /* 0x004fc8000bf05070 */
[----:B------:R-:W-:-:S09]  /*8c20*/  UISETP.NE.AND.EX UP0, UPT, UR5, URZ, UPT, UP0 ;  /* 0x000000ff0500728c */ /* 0x000fd2000bf05300 */
[----:B------:R-:W-:Y:S05]  /*8c30*/  BRA.U UP0, `(.L_x_128) ;  /* 0x00000001000c7547 */ /* 0x000fea000b800000 */
[----:B------:R-:W-:-:S13]  /*8c40*/  FSETP.NEU.AND P0, PT, R49, RZ, PT ;  /* 0x000000ff3100720b */ /* 0x000fda0003f0d000 */
[----:B------:R-:W-:Y:S05]  /*8c50*/  @!P0 EXIT ;  /* 0x000000000000894d */ /* 0x000fea0003800000 */
[----:B------:R-:W-:Y:S05]  /*8c60*/  BRA `(.L_x_127) ;  /* 0x00000000002c7947 */ /* 0x000fea0003800000 */
.L_x_128:
[----:B------:R-:W-:Y:S01]  /*8c70*/  ISETP.NE.AND P0, PT, R103, RZ, PT ;  /* 0x000000ff6700720c */ /* 0x000fe20003f05270 */
[----:B------:R-:W-:-:S12]  /*8c80*/  BSSY.RECONVERGENT B0, `(.L_x_127) ;  /* 0x0000009000007945 */ /* 0x000fd80003800200 */
[----:B------:R-:W-:Y:S05]  /*8c90*/  @P0 BRA `(.L_x_129) ;  /* 0x0000000000140947 */ /* 0x000fea0003800000 */
[----:B------:R-:W2:Y:S02]  /*8ca0*/  LDCU.64 UR4, c[0x0][0x888] ;  /* 0x00011100ff0477ac */ /* 0x000ea40008000a00 */
[----:B--2---:R-:W-:-:S04]  /*8cb0*/  ISETP.NE.U32.AND P0, PT, RZ, UR4, PT ;  /* 0x00000004ff007c0c */ /* 0x004fc8000bf05070 */
[----:B------:R-:W-:-:S13]  /*8cc0*/  ISETP.NE.AND.EX P0, PT, RZ, UR5, PT, P0 ;  /* 0x00000005ff007c0c */ /* 0x000fda000bf05300 */
[----:B------:R-:W-:Y:S05]  /*8cd0*/  @!P0 EXIT ;  /* 0x000000000000894d */ /* 0x000fea0003800000 */
[----:B------:R-:W-:Y:S05]  /*8ce0*/  BRA `(.L_x_130) ;  /* 0x0000000000087947 */ /* 0x000fea0003800000 */
.L_x_129:
[----:B------:R-:W-:-:S13]  /*8cf0*/  FSETP.NEU.AND P0, PT, R49, RZ, PT ;  /* 0x000000ff3100720b */ /* 0x000fda0003f0d000 */
[----:B------:R-:W-:Y:S05]  /*8d00*/  @!P0 EXIT ;  /* 0x000000000000894d */ /* 0x000fea0003800000 */
.L_x_130:
[----:B------:R-:W-:Y:S05]  /*8d10*/  BSYNC.RECONVERGENT B0 ;  /* 0x0000000000007941 */ /* 0x000fea0003800200 */
.L_x_127:
[----:B------:R-:W-:Y:S01]  /*8d20*/  ULEA UR4, UR51, UR48, 0x3 ;  /* 0x0000003033047291 */ /* 0x000fe2000f8e18ff */
[----:B------:R-:W-:-:S04]  /*8d30*/  DEPBAR.LE SB0, 0x0 ;  /* 0x000080000000791a */ /* 0x000fc80000000000 */
[----:B------:R-:W-:-:S04]  /*8d40*/  UIADD3 UR4, UPT, UPT, UR4, 0x60, URZ ;  /* 0x0000006004047890 */ /* 0x000fc8000fffe0ff */
[----:B------:R-:W-:-:S09]  /*8d50*/  UPRMT UR4, UR37, 0x654, UR4 ;  /* 0x0000065425047896 */ /* 0x000fd20008000004 */
[----:B------:R-:W-:Y:S01]  /*8d60*/  SYNCS.ARRIVE.TRANS64.RED.A1T0 RZ, [UR4], RZ ;  /* 0x000000ffffff79a7 */ /* 0x000fe20008100404 */
[----:B------:R-:W-:Y:S05]  /*8d70*/  EXIT ;  /* 0x000000000000794d */ /* 0x000fea0003800000 */
.L_x_19:
[----:B--2---:R2:W1:Y:S02]  /*8d80*/  SYNCS.PHASECHK.TRANS64.TRYWAIT P0, [R2+URZ+0x100], R3 ;  /* 0x00010003020075a7 */ /* 0x00446400080011ff */
[----:B-1----:R-:W-:Y:S05]  /*8d90*/  @!P0 NANOSLEEP.SYNCS 0x989680 ;  /* 0x009896800000895d */ /* 0x002fea0003900000 */
[----:B------:R-:W1:Y:S02]  /*8da0*/  @!P0 SYNCS.PHASECHK.TRANS64 P0, [R2+URZ+0x100], R3 ;  /* 0x00010003020085a7 */ /* 0x000e6400080010ff */
[----:B-1----:R-:W-:Y:S05]  /*8db0*/  @!P0 BRA `(.L_x_19) ;  /* 0xfffffffc00f08947 */ /* 0x002fea000383ffff */
[----:B------:R-:W-:Y:S05]  /*8dc0*/  BRA `(.L_x_131) ;  /* 0xffffff8800047947 */ /* 0x000fea000383ffff */
.L_x_22:
[----:B-1----:R-:W-:-:S07]  /*8dd0*/  MOV R2, UR33 ;  /* 0x0000002100027c02 */ /* 0x002fce0008000f00 */
.L_x_132:
[----:B-1----:R1:W2:Y:S02]  /*8de0*/  SYNCS.PHASECHK.TRANS64.TRYWAIT P0, [R2+URZ+0x20], R4 ;  /* 0x00002004020075a7 */ /* 0x0022a400080011ff */
[----:B--2---:R-:W-:Y:S05]  /*8df0*/  @!P0 NANOSLEEP.SYNCS 0x989680 ;  /* 0x009896800000895d */ /* 0x004fea0003900000 */
[----:B------:R-:W2:Y:S02]  /*8e00*/  @!P0 SYNCS.PHASECHK.TRANS64 P0, [R2+URZ+0x20], R4 ;  /* 0x00002004020085a7 */ /* 0x000ea400080010ff */
[----:B--2---:R-:W-:Y:S05]  /*8e10*/  @!P0 BRA `(.L_x_132) ;  /* 0xfffffffc00f08947 */ /* 0x004fea000383ffff */
[----:B------:R-:W-:Y:S05]  /*8e20*/  BRA `(.L_x_21) ;  /* 0xffffff8800547947 */ /* 0x000fea000383ffff */
.L_x_28:
[----:B-1----:R-:W-:-:S07]  /*8e30*/  MOV R2, UR17 ;  /* 0x0000001100027c02 */ /* 0x002fce0008000f00 */
.L_x_133:
[----:B-1----:R1:W2:Y:S02]  /*8e40*/  SYNCS.PHASECHK.TRANS64.TRYWAIT P0, [R2+URZ+0x20], R4 ;  /* 0x00002004020075a7 */ /* 0x0022a400080011ff */
[----:B--2---:R-:W-:Y:S05]  /*8e50*/  @!P0 NANOSLEEP.SYNCS 0x989680 ;  /* 0x009896800000895d */ /* 0x004fea0003900000 */
[----:B------:R-:W2:Y:S02]  /*8e60*/  @!P0 SYNCS.PHASECHK.TRANS64 P0, [R2+URZ+0x20], R4 ;  /* 0x00002004020085a7 */ /* 0x000ea400080010ff */
[----:B--2---:R-:W-:Y:S05]  /*8e70*/  @!P0 BRA `(.L_x_133) ;  /* 0xfffffffc00f08947 */ /* 0x004fea000383ffff */
[----:B------:R-:W-:Y:S05]  /*8e80*/  BRA `(.L_x_27) ;  /* 0xffffff8800fc7947 */ /* 0x000fea000383ffff */
.L_x_32:
[----:B-1----:R1:W2:Y:S02]  /*8e90*/  SYNCS.PHASECHK.TRANS64.TRYWAIT P0, [R2+URZ+0x90], R3 ;  /* 0x00009003020075a7 */ /* 0x0022a400080011ff */
[----:B--2---:R-:W-:Y:S05]  /*8ea0*/  @!P0 NANOSLEEP.SYNCS 0x989680 ;  /* 0x009896800000895d */ /* 0x004fea0003900000 */
[----:B------:R-:W2:Y:S02]  /*8eb0*/  @!P0 SYNCS.PHASECHK.TRANS64 P0, [R2+URZ+0x90], R3 ;  /* 0x00009003020085a7 */ /* 0x000ea400080010ff */
[----:B--2---:R-:W-:Y:S05]  /*8ec0*/  @!P0 BRA `(.L_x_32) ;  /* 0xfffffffc00f08947 */ /* 0x004fea000383ffff */
[----:B------:R-:W-:Y:S05]  /*8ed0*/  BRA `(.L_x_134) ;  /* 0xffffff8c008c7947 */ /* 0x000fea000383ffff */
.L_x_36:
[----:B----4-:R-:W-:-:S07]  /*8ee0*/  MOV R0, UR5 ;  /* 0x0000000500007c02 */ /* 0x010fce0008000f00 */
.L_x_135:
[----:B-1----:R1:W2:Y:S02]  /*8ef0*/  SYNCS.PHASECHK.TRANS64.TRYWAIT P0, [R0+URZ], R2 ;  /* 0x00000002000075a7 */ /* 0x0022a400080011ff */
[----:B--2---:R-:W-:Y:S05]  /*8f00*/  @!P0 NANOSLEEP.SYNCS 0x989680 ;  /* 0x009896800000895d */ /* 0x004fea0003900000 */
[----:B------:R-:W2:Y:S02]  /*8f10*/  @!P0 SYNCS.PHASECHK.TRANS64 P0, [R0+URZ], R2 ;  /* 0x00000002000085a7 */ /* 0x000ea400080010ff */
[----:B--2---:R-:W-:Y:S05]  /*8f20*/  @!P0 BRA `(.L_x_135) ;  /* 0xfffffffc00f08947 */ /* 0x004fea000383ffff */
[----:B------:R-:W-:Y:S05]  /*8f30*/  BRA `(.L_x_136) ;  /* 0xffffff9000fc7947 */ /* 0x000fea000383ffff */
.L_x_37:
[----:B----4-:R-:W-:-:S07]  /*8f40*/  MOV R0, UR5 ;  /* 0x0000000500007c02 */ /* 0x010fce0008000f00 */
.L_x_137:
[----:B-1----:R1:W2:Y:S02]  /*8f50*/  SYNCS.PHASECHK.TRANS64.TRYWAIT P0, [R0+URZ], R3 ;  /* 0x00000003000075a7 */ /* 0x0022a400080011ff */
[----:B--2---:R-:W-:Y:S05]  /*8f60*/  @!P0 NANOSLEEP.SYNCS 0x989680 ;  /* 0x009896800000895d */ /* 0x004fea0003900000 */
[----:B------:R-:W2:Y:S02]  /*8f70*/  @!P0 SYNCS.PHASECHK.TRANS64 P0, [R0+URZ], R3 ;  /* 0x00000003000085a7 */ /* 0x000ea400080010ff */
[----:B--2---:R-:W-:Y:S05]  /*8f80*/  @!P0 BRA `(.L_x_137) ;  /* 0xfffffffc00f08947 */ /* 0x004fea000383ffff */
[----:B------:R-:W-:Y:S05]  /*8f90*/  BRA `(.L_x_138) ;  /* 0xffffff9400087947 */ /* 0x000fea000383ffff */
.L_x_38:
[----:B----4-:R-:W-:-:S07]  /*8fa0*/  MOV R0, UR5 ;  /* 0x0000000500007c02 */ /* 0x010fce0008000f00 */
.L_x_139:
[----:B-1----:R1:W2:Y:S02]  /*8fb0*/  SYNCS.PHASECHK.TRANS64.TRYWAIT P0, [R0+URZ], R3 ;  /* 0x00000003000075a7 */ /* 0x0022a400080011ff */
[----:B--2---:R-:W-:Y:S05]  /*8fc0*/  @!P0 NANOSLEEP.SYNCS 0x989680 ;  /* 0x009896800000895d */ /* 0x004fea0003900000 */
[----:B------:R-:W2:Y:S02]  /*8fd0*/  @!P0 SYNCS.PHASECHK.TRANS64 P0, [R0+URZ], R3 ;  /* 0x00000003000085a7 */ /* 0x000ea400080010ff */
[----:B--2---:R-:W-:Y:S05]  /*8fe0*/  @!P0 BRA `(.L_x_139) ;  /* 0xfffffffc00f08947 */ /* 0x004fea000383ffff */
[----:B------:R-:W-:Y:S05]  /*8ff0*/  BRA `(.L_x_140) ;  /* 0xffffff9400147947 */ /* 0x000fea000383ffff */
.L_x_41:
[----:B-1----:R1:W2:Y:S02]  /*9000*/  SYNCS.PHASECHK.TRANS64.TRYWAIT P0, [R0+URZ+0xf0], R4 ;  /* 0x0000f004000075a7 */ /* 0x0022a400080011ff */
[----:B--2---:R-:W-:Y:S05]  /*9010*/  @!P0 NANOSLEEP.SYNCS 0x989680 ;  /* 0x009896800000895d */ /* 0x004fea0003900000 */
[----:B------:R-:W2:Y:S02]  /*9020*/  @!P0 SYNCS.PHASECHK.TRANS64 P0, [R0+URZ+0xf0], R4 ;  /* 0x0000f004000085a7 */ /* 0x000ea400080010ff */
[----:B--2---:R-:W-:Y:S05]  /*9030*/  @!P0 BRA `(.L_x_41) ;  /* 0xfffffffc00f08947 */ /* 0x004fea000383ffff */
[----:B------:R-:W-:Y:S05]  /*9040*/  BRA `(.L_x_141) ;  /* 0xffffff9400707947 */ /* 0x000fea000383ffff */
.L_x_42:
[----:B------:R-:W-:-:S07]  /*9050*/  MOV R0, UR5 ;  /* 0x0000000500007c02 */ /* 0x000fce0008000f00 */
.L_x_142:
[----:B-1----:R1:W2:Y:S02]  /*9060*/  SYNCS.PHASECHK.TRANS64.TRYWAIT P0, [R0+URZ+0xa0], R5 ;  /* 0x0000a005000075a7 */ /* 0x0022a400080011ff */
[----:B--2---:R-:W-:Y:S05]  /*9070*/  @!P0 NANOSLEEP.SYNCS 0x989680 ;  /* 0x009896800000895d */ /* 0x004fea0003900000 */
[----:B------:R-:W2:Y:S02]  /*9080*/  @!P0 SYNCS.PHASECHK.TRANS64 P0, [R0+URZ+0xa0], R5 ;  /* 0x0000a005000085a7 */ /* 0x000ea400080010ff */
[----:B--2---:R-:W-:Y:S05]  /*9090*/  @!P0 BRA `(.L_x_142) ;  /* 0xfffffffc00f08947 */ /* 0x004fea000383ffff */
[----:B------:R-:W-:Y:S05]  /*90a0*/  BRA `(.L_x_143) ;  /* 0xffffff9400807947 */ /* 0x000fea000383ffff */
.L_x_43:
[----:B-1----:R1:W2:Y:S02]  /*90b0*/  SYNCS.PHASECHK.TRANS64.TRYWAIT P1, [R0+URZ+0x90], R4 ;  /* 0x00009004000075a7 */ /* 0x0022a400080211ff */
[----:B--2---:R-:W-:Y:S05]  /*90c0*/  @!P1 NANOSLEEP.SYNCS 0x989680 ;  /* 0x009896800000995d */ /* 0x004fea0003900000 */
[----:B------:R-:W2:Y:S02]  /*90d0*/  @!P1 SYNCS.PHASECHK.TRANS64 P1, [R0+URZ+0x90], R4 ;  /* 0x00009004000095a7 */ /* 0x000ea400080210ff */
[----:B--2---:R-:W-:Y:S05]  /*90e0*/  @!P1 BRA `(.L_x_43) ;  /* 0xfffffffc00f09947 */ /* 0x004fea000383ffff */
[----:B------:R-:W-:Y:S05]  /*90f0*/  BRA `(.L_x_144) ;  /* 0xffffff9400b07947 */ /* 0x000fea000383ffff */
.L_x_46:
[----:B------:R-:W-:-:S07]  /*9100*/  MOV R0, UR5 ;  /* 0x0000000500007c02 */ /* 0x000fce0008000f00 */
.L_x_145:
[----:B-1----:R1:W2:Y:S02]  /*9110*/  SYNCS.PHASECHK.TRANS64.TRYWAIT P0, [R0+URZ+0xa0], R2 ;  /* 0x0000a002000075a7 */ /* 0x0022a400080011ff */
[----:B--2---:R-:W-:Y:S05]  /*9120*/  @!P0 NANOSLEEP.SYNCS 0x989680 ;  /* 0x009896800000895d */ /* 0x004fea0003900000 */
[----:B------:R-:W2:Y:S02]  /*9130*/  @!P0 SYNCS.PHASECHK.TRANS64 P0, [R0+URZ+0xa0], R2 ;  /* 0x0000a002000085a7 */ /* 0x000ea400080010ff */
[----:B--2---:R-:W-:Y:S05]  /*9140*/  @!P0 BRA `(.L_x_145) ;  /* 0xfffffffc00f08947 */ /* 0x004fea000383ffff */
[----:B------:R-:W-:Y:S05]  /*9150*/  BRA `(.L_x_45) ;  /* 0xffffff9800047947 */ /* 0x000fea000383ffff */
.L_x_53:
[----:B-1----:R1:W2:Y:S02]  /*9160*/  SYNCS.PHASECHK.TRANS64.TRYWAIT P1, [R0+URZ+0x90], R2 ;  /* 0x00009002000075a7 */ /* 0x0022a400080211ff */
[----:B--2---:R-:W-:Y:S05]  /*9170*/  @!P1 NANOSLEEP.SYNCS 0x989680 ;  /* 0x009896800000995d */ /* 0x004fea0003900000 */
[----:B------:R-:W2:Y:S02]  /*9180*/  @!P1 SYNCS.PHASECHK.TRANS64 P1, [R0+URZ+0x90], R2 ;  /* 0x00009002000095a7 */ /* 0x000ea400080210ff */
[----:B--2---:R-:W-:Y:S05]  /*9190*/  @!P1 BRA `(.L_x_53) ;  /* 0xfffffffc00f09947 */ /* 0x004fea000383ffff */
[----:B------:R-:W-:Y:S05]  /*91a0*/  BRA `(.L_x_146) ;  /* 0xffffff9c00647947 */ /* 0x000fea000383ffff */
.L_x_54:
[----:B------:R-:W-:-:S07]  /*91b0*/  MOV R2, UR8 ;  /* 0x0000000800027c02 */ /* 0x000fce0008000f00 */
.L_x_147:
[----:B-1----:R1:W2:Y:S02]  /*91c0*/  SYNCS.PHASECHK.TRANS64.TRYWAIT P0, [R2+URZ+0xd0], R0 ;  /* 0x0000d000020075a7 */ /* 0x0022a400080011ff */
[----:B--2---:R-:W-:Y:S05]  /*91d0*/  @!P0 NANOSLEEP.SYNCS 0x989680 ;  /* 0x009896800000895d */ /* 0x004fea0003900000 */
[----:B------:R-:W2:Y:S02]  /*91e0*/  @!P0 SYNCS.PHASECHK.TRANS64 P0, [R2+URZ+0xd0], R0 ;  /* 0x0000d000020085a7 */ /* 0x000ea400080010ff */
[----:B--2---:R-:W-:Y:S05]  /*91f0*/  @!P0 BRA `(.L_x_147) ;  /* 0xfffffffc00f08947 */ /* 0x004fea000383ffff */
[----:B------:R-:W-:Y:S05]  /*9200*/  BRA `(.L_x_148) ;  /* 0xffffff9c00b47947 */ /* 0x000fea000383ffff */
.L_x_57:
[----:B------:R-:W-:Y:S07]  /*9210*/  MOV R0, UR7 ;  /* 0x0000000700007c02 */ /* 0x000fee0008000f00 */
.L_x_149:
[----:B-1----:R1:W2:Y:S02]  /*9220*/  SYNCS.PHASECHK.TRANS64.TRYWAIT P0, [R0+URZ], R2 ;  /* 0x00000002000075a7 */ /* 0x0022a400080011ff */
[----:B--2---:R-:W-:Y:S05]  /*9230*/  @!P0 NANOSLEEP.SYNCS 0x989680 ;  /* 0x009896800000895d */ /* 0x004fea0003900000 */
[----:B------:R-:W2:Y:S02]  /*9240*/  @!P0 SYNCS.PHASECHK.TRANS64 P0, [R0+URZ], R2 ;  /* 0x00000002000085a7 */ /* 0x000ea400080010ff */
[----:B--2---:R-:W-:Y:S05]  /*9250*/  @!P0 BRA `(.L_x_149) ;  /* 0xfffffffc00f08947 */ /* 0x004fea000383ffff */
[----:B------:R-:W-:Y:S05]  /*9260*/  BRA `(.L_x_56) ;  /* 0xffffff9c00d07947 */ /* 0x000fea000383ffff */
.L_x_60:
[----:B------:R-:W-:-:S07]  /*9270*/  MOV R0, UR5 ;  /* 0x0000000500007c02 */ /* 0x000fce0008000f00 */
.L_x_150:
[----:B--2---:R2:W3:Y:S02]  /*9280*/  SYNCS.PHASECHK.TRANS64.TRYWAIT P0, [R0+URZ], R2 ;  /* 0x00000002000075a7 */ /* 0x0044e400080011ff */
[----:B---3--:R-:W-:Y:S05]  /*9290*/  @!P0 NANOSLEEP.SYNCS 0x989680 ;  /* 0x009896800000895d */ /* 0x008fea0003900000 */
[----:B------:R-:W3:Y:S02]  /*92a0*/  @!P0 SYNCS.PHASECHK.TRANS64 P0, [R0+URZ], R2 ;  /* 0x00000002000085a7 */ /* 0x000ee400080010ff */
[----:B---3--:R-:W-:Y:S05]  /*92b0*/  @!P0 BRA `(.L_x_150) ;  /* 0xfffffffc00f08947 */ /* 0x008fea000383ffff */
[----:B------:R-:W-:Y:S05]  /*92c0*/  BRA `(.L_x_151) ;  /* 0xffffffa000847947 */ /* 0x000fea000383ffff */
.L_x_61:
[----:B------:R-:W-:-:S07]  /*92d0*/  MOV R0, UR5 ;  /* 0x0000000500007c02 */ /* 0x000fce0008000f00 */
.L_x_152:
[----:B-1----:R1:W2:Y:S02]  /*92e0*/  SYNCS.PHASECHK.TRANS64.TRYWAIT P0, [R0+URZ], R3 ;  /* 0x00000003000075a7 */ /* 0x0022a400080011ff */
[----:B--2---:R-:W-:Y:S05]  /*92f0*/  @!P0 NANOSLEEP.SYNCS 0x989680 ;  /* 0x009896800000895d */ /* 0x004fea0003900000 */
[----:B------:R-:W2:Y:S02]  /*9300*/  @!P0 SYNCS.PHASECHK.TRANS64 P0, [R0+URZ], R3 ;  /* 0x00000003000085a7 */ /* 0x000ea400080010ff */
[----:B--2---:R-:W-:Y:S05]  /*9310*/  @!P0 BRA `(.L_x_152) ;  /* 0xfffffffc00f08947 */ /* 0x004fea000383ffff */
[----:B------:R-:W-:Y:S05]  /*9320*/  BRA `(.L_x_153) ;  /* 0xffffffa000907947 */ /* 0x000fea000383ffff */
.L_x_62:
[----:B------:R-:W-:-:S07]  /*9330*/  MOV R0, UR5 ;  /* 0x0000000500007c02 */ /* 0x000fce0008000f00 */
.L_x_154:
[----:B-1----:R1:W2:Y:S02]  /*9340*/  SYNCS.PHASECHK.TRANS64.TRYWAIT P0, [R0+URZ], R3 ;  /* 0x00000003000075a7 */ /* 0x0022a400080011ff */
[----:B--2---:R-:W-:Y:S05]  /*9350*/  @!P0 NANOSLEEP.SYNCS 0x989680 ;  /* 0x009896800000895d */ /* 0x004fea0003900000 */
[----:B------:R-:W2:Y:S02]  /*9360*/  @!P0 SYNCS.PHASECHK.TRANS64 P0, [R0+URZ], R3 ;  /* 0x00000003000085a7 */ /* 0x000ea400080010ff */
[----:B--2---:R-:W-:Y:S05]  /*9370*/  @!P0 BRA `(.L_x_154) ;  /* 0xfffffffc00f08947 */ /* 0x004fea000383ffff */
[----:B------:R-:W-:Y:S05]  /*9380*/  BRA `(.L_x_155) ;  /* 0xffffffa0009c7947 */ /* 0x000fea000383ffff */
.L_x_63:
[----:B-1----:R-:W-:-:S07]  /*9390*/  MOV R0, UR7 ;  /* 0x0000000700007c02 */ /* 0x002fce0008000f00 */
.L_x_156:
[----:B-1----:R1:W2:Y:S02]  /*93a0*/  SYNCS.PHASECHK.TRANS64.TRYWAIT P0, [R0+URZ], R2 ;  /* 0x00000002000075a7 */ /* 0x0022a400080011ff */
[----:B--2---:R-:W-:Y:S05]  /*93b0*/  @!P0 NANOSLEEP.SYNCS 0x989680 ;  /* 0x009896800000895d */ /* 0x004fea0003900000 */
[----:B------:R-:W2:Y:S02]  /*93c0*/  @!P0 SYNCS.PHASECHK.TRANS64 P0, [R0+URZ], R2 ;  /* 0x00000002000085a7 */ /* 0x000ea400080010ff */
[----:B--2---:R-:W-:Y:S05]  /*93d0*/  @!P0 BRA `(.L_x_156) ;  /* 0xfffffffc00f08947 */ /* 0x004fea000383ffff */
[----:B------:R-:W-:Y:S05]  /*93e0*/  BRA `(.L_x_157) ;  /* 0xffffffa000a87947 */ /* 0x000fea000383ffff */
.L_x_68:
[----:B--2---:R2:W3:Y:S02]  /*93f0*/  SYNCS.PHASECHK.TRANS64.TRYWAIT P0, [R0+URZ+0x90], R2 ;  /* 0x00009002000075a7 */ /* 0x0044e400080011ff */
[----:B---3--:R-:W-:Y:S05]  /*9400*/  @!P0 NANOSLEEP.SYNCS 0x989680 ;  /* 0x009896800000895d */ /* 0x008fea0003900000 */
[----:B------:R-:W3:Y:S02]  /*9410*/  @!P0 SYNCS.PHASECHK.TRANS64 P0, [R0+URZ+0x90], R2 ;  /* 0x00009002000085a7 */ /* 0x000ee400080010ff */
[----:B---3--:R-:W-:Y:S05]  /*9420*/  @!P0 BRA `(.L_x_68) ;  /* 0xfffffffc00f08947 */ /* 0x008fea000383ffff */
[----:B------:R-:W-:Y:S05]  /*9430*/  BRA `(.L_x_158) ;  /* 0xffffffa400b47947 */ /* 0x000fea000383ffff */
.L_x_71:
[----:B------:R-:W-:Y:S07]  /*9440*/  MOV R0, UR7 ;  /* 0x0000000700007c02 */ /* 0x000fee0008000f00 */
.L_x_159:
[----:B--2---:R2:W3:Y:S02]  /*9450*/  SYNCS.PHASECHK.TRANS64.TRYWAIT P0, [R0+URZ+0x88], R2 ;  /* 0x00008802000075a7 */ /* 0x0044e400080011ff */
[----:B---3--:R-:W-:Y:S05]  /*9460*/  @!P0 NANOSLEEP.SYNCS 0x989680 ;  /* 0x009896800000895d */ /* 0x008fea0003900000 */
[----:B------:R-:W3:Y:S02]  /*9470*/  @!P0 SYNCS.PHASECHK.TRANS64 P0, [R0+URZ+0x88], R2 ;  /* 0x00008802000085a7 */ /* 0x000ee400080010ff */
[----:B---3--:R-:W-:Y:S05]  /*9480*/  @!P0 BRA `(.L_x_159) ;  /* 0xfffffffc00f08947 */ /* 0x008fea000383ffff */
[----:B------:R-:W-:Y:S05]  /*9490*/  BRA `(.L_x_70) ;  /* 0xffffffa800947947 */ /* 0x000fea000383ffff */
.L_x_74:
[----:B------:R-:W-:Y:S07]  /*94a0*/  MOV R0, UR7 ;  /* 0x0000000700007c02 */ /* 0x000fee0008000f00 */
.L_x_160:
[----:B-1----:R1:W2:Y:S02]  /*94b0*/  SYNCS.PHASECHK.TRANS64.TRYWAIT P0, [R0+URZ+0x60], R14 ;  /* 0x0000600e000075a7 */ /* 0x0022a400080011ff */
[----:B--2---:R-:W-:Y:S05]  /*94c0*/  @!P0 NANOSLEEP.SYNCS 0x989680 ;  /* 0x009896800000895d */ /* 0x004fea0003900000 */
[----:B------:R-:W2:Y:S02]  /*94d0*/  @!P0 SYNCS.PHASECHK.TRANS64 P0, [R0+URZ+0x60], R14 ;  /* 0x0000600e000085a7 */ /* 0x000ea400080010ff */
[----:B--2---:R-:W-:Y:S05]  /*94e0*/  @!P0 BRA `(.L_x_160) ;  /* 0xfffffffc00f08947 */ /* 0x004fea000383ffff */
[----:B------:R-:W-:Y:S05]  /*94f0*/  BRA `(.L_x_161) ;  /* 0xffffffac000c7947 */ /* 0x000fea000383ffff */
.L_x_75:
[----:B------:R-:W-:Y:S07]  /*9500*/  MOV R0, UR7 ;  /* 0x0000000700007c02 */ /* 0x000fee0008000f00 */
.L_x_162:
[----:B-1----:R1:W2:Y:S02]  /*9510*/  SYNCS.PHASECHK.TRANS64.TRYWAIT P0, [R0+URZ+0x68], R14 ;  /* 0x0000680e000075a7 */ /* 0x0022a400080011ff */
[----:B--2---:R-:W-:Y:S05]  /*9520*/  @!P0 NANOSLEEP.SYNCS 0x989680 ;  /* 0x009896800000895d */ /* 0x004fea0003900000 */
[----:B------:R-:W2:Y:S02]  /*9530*/  @!P0 SYNCS.PHASECHK.TRANS64 P0, [R0+URZ+0x68], R14 ;  /* 0x0000680e000085a7 */ /* 0x000ea400080010ff */
[----:B--2---:R-:W-:Y:S05]  /*9540*/  @!P0 BRA `(.L_x_162) ;  /* 0xfffffffc00f08947 */ /* 0x004fea000383ffff */
[----:B------:R-:W-:Y:S05]  /*9550*/  BRA `(.L_x_163) ;  /* 0xffffffac00447947 */ /* 0x000fea000383ffff */
.L_x_76:
[----:B------:R-:W-:Y:S07]  /*9560*/  MOV R0, UR7 ;  /* 0x0000000700007c02 */ /* 0x000fee0008000f00 */
.L_x_164:
[----:B-1----:R1:W2:Y:S02]  /*9570*/  SYNCS.PHASECHK.TRANS64.TRYWAIT P0, [R0+URZ+0x70], R14 ;  /* 0x0000700e000075a7 */ /* 0x0022a400080011ff */
[----:B--2---:R-:W-:Y:S05]  /*9580*/  @!P0 NANOSLEEP.SYNCS 0x989680 ;  /* 0x009896800000895d */ /* 0x004fea0003900000 */
[----:B------:R-:W2:Y:S02]  /*9590*/  @!P0 SYNCS.PHASECHK.TRANS64 P0, [R0+URZ+0x70], R14 ;  /* 0x0000700e000085a7 */ /* 0x000ea400080010ff */
[----:B--2---:R-:W-:Y:S05]  /*95a0*/  @!P0 BRA `(.L_x_164) ;  /* 0xfffffffc00f08947 */ /* 0x004fea000383ffff */
[----:B------:R-:W-:Y:S05]  /*95b0*/  BRA `(.L_x_165) ;  /* 0xffffffac00887947 */ /* 0x000fea000383ffff */
.L_x_77:
[----:B------:R-:W-:Y:S07]  /*95c0*/  MOV R0, UR7 ;  /* 0x0000000700007c02 */ /* 0x000fee0008000f00 */
.L_x_166:
[----:B-1----:R1:W2:Y:S02]  /*95d0*/  SYNCS.PHASECHK.TRANS64.TRYWAIT P0, [R0+URZ+0x78], R14 ;  /* 0x0000780e000075a7 */ /* 0x0022a400080011ff */
[----:B--2---:R-:W-:Y:S05]  /*95e0*/  @!P0 NANOSLEEP.SYNCS 0x989680 ;  /* 0x009896800000895d */ /* 0x004fea0003900000 */
[----:B------:R-:W2:Y:S02]  /*95f0*/  @!P0 SYNCS.PHASECHK.TRANS64 P0, [R0+URZ+0x78], R14 ;  /* 0x0000780e000085a7 */ /* 0x000ea400080010ff */
[----:B--2---:R-:W-:Y:S05]  /*9600*/  @!P0 BRA `(.L_x_166) ;  /* 0xfffffffc00f08947 */ /* 0x004fea000383ffff */
[----:B------:R-:W-:Y:S05]  /*9610*/  BRA `(.L_x_167) ;  /* 0xffffffb0000c7947 */ /* 0x000fea000383ffff */
.L_x_79:
[----:B------:R-:W-:-:S07]  /*9620*/  MOV R0, UR7 ;  /* 0x0000000700007c02 */ /* 0x000fce0008000f00 */
.L_x_168:
[----:B-1----:R1:W3:Y:S02]  /*9630*/  SYNCS.PHASECHK.TRANS64.TRYWAIT P0, [R0+URZ+0x60], R2 ;  /* 0x00006002000075a7 */ /* 0x0022e400080011ff */
[----:B---3--:R-:W-:Y:S05]  /*9640*/  @!P0 NANOSLEEP.SYNCS 0x989680 ;  /* 0x009896800000895d */ /* 0x008fea0003900000 */
[----:B------:R-:W3:Y:S02]  /*9650*/  @!P0 SYNCS.PHASECHK.TRANS64 P0, [R0+URZ+0x60], R2 ;  /* 0x00006002000085a7 */ /* 0x000ee400080010ff */
[----:B---3--:R-:W-:Y:S05]  /*9660*/  @!P0 BRA `(.L_x_168) ;  /* 0xfffffffc00f08947 */ /* 0x008fea000383ffff */
[----:B------:R-:W-:Y:S05]  /*9670*/  BRA `(.L_x_169) ;  /* 0xffffffb0007c7947 */ /* 0x000fea000383ffff */
.L_x_80:
[----:B-1----:R-:W-:-:S07]  /*9680*/  MOV R0, UR7 ;  /* 0x0000000700007c02 */ /* 0x002fce0008000f00 */
.L_x_170:
[----:B-1----:R1:W3:Y:S02]  /*9690*/  SYNCS.PHASECHK.TRANS64.TRYWAIT P0, [R0+URZ+0x68], R2 ;  /* 0x00006802000075a7 */ /* 0x0022e400080011ff */
[----:B---3--:R-:W-:Y:S05]  /*96a0*/  @!P0 NANOSLEEP.SYNCS 0x989680 ;  /* 0x009896800000895d */ /* 0x008fea0003900000 */
[----:B------:R-:W3:Y:S02]  /*96b0*/  @!P0 SYNCS.PHASECHK.TRANS64 P0, [R0+URZ+0x68], R2 ;  /* 0x00006802000085a7 */ /* 0x000ee400080010ff */
[----:B---3--:R-:W-:Y:S05]  /*96c0*/  @!P0 BRA `(.L_x_170) ;  /* 0xfffffffc00f08947 */ /* 0x008fea000383ffff */
[----:B------:R-:W-:Y:S05]  /*96d0*/  BRA `(.L_x_171) ;  /* 0xffffffb0006c7947 */ /* 0x000fea000383ffff */
.L_x_81:
[----:B-1----:R-:W-:-:S07]  /*96e0*/  MOV R0, UR7 ;  /* 0x0000000700007c02 */ /* 0x002fce0008000f00 */
.L_x_172:
[----:B-1----:R1:W3:Y:S02]  /*96f0*/  SYNCS.PHASECHK.TRANS64.TRYWAIT P0, [R0+URZ+0x70], R2 ;  /* 0x00007002000075a7 */ /* 0x0022e400080011ff */
[----:B---3--:R-:W-:Y:S05]  /*9700*/  @!P0 NANOSLEEP.SYNCS 0x989680 ;  /* 0x009896800000895d */ /* 0x008fea0003900000 */
[----:B------:R-:W3:Y:S02]  /*9710*/  @!P0 SYNCS.PHASECHK.TRANS64 P0, [R0+URZ+0x70], R2 ;  /* 0x00007002000085a7 */ /* 0x000ee400080010ff */
[----:B---3--:R-:W-:Y:S05]  /*9720*/  @!P0 BRA `(.L_x_172) ;  /* 0xfffffffc00f08947 */ /* 0x008fea000383ffff */
[----:B------:R-:W-:Y:S05]  /*9730*/  BRA `(.L_x_173) ;  /* 0xffffffb0005c7947 */ /* 0x000fea000383ffff */
.L_x_83:
[----:B--2---:R2:W4:Y:S02]  /*9740*/  SYNCS.PHASECHK.TRANS64.TRYWAIT P0, [R0+URZ+0x90], R2 ;  /* 0x00009002000075a7 */ /* 0x00452400080011ff */
[----:B----4-:R-:W-:Y:S05]  /*9750*/  @!P0 NANOSLEEP.SYNCS 0x989680 ;  /* 0x009896800000895d */ /* 0x010fea0003900000 */
[----:B------:R-:W4:Y:S02]  /*9760*/  @!P0 SYNCS.PHASECHK.TRANS64 P0, [R0+URZ+0x90], R2 ;  /* 0x00009002000085a7 */ /* 0x000f2400080010ff */
[----:B----4-:R-:W-:Y:S05]  /*9770*/  @!P0 BRA `(.L_x_83) ;  /* 0xfffffffc00f08947 */ /* 0x010fea000383ffff */
[----:B------:R-:W-:Y:S05]  /*9780*/  BRA `(.L_x_174) ;  /* 0xffffffb400307947 */ /* 0x000fea000383ffff */
.L_x_94:
[----:B-1----:R-:W-:Y:S04]  /*9790*/  MOV R0, UR48 ;  /* 0x0000003000007c02 */ /* 0x002fe80008000f00 */
[----:B------:R1:W3:Y:S03]  /*97a0*/  SYNCS.PHASECHK.TRANS64.TRYWAIT P1, [R0+URZ+0x40], R3 ;  /* 0x00004003000075a7 */ /* 0x0002e600080211ff */
[----:B---3--:R-:W-:Y:S05]  /*97b0*/  @!P1 NANOSLEEP.SYNCS 0x989680 ;  /* 0x009896800000995d */ /* 0x008fea0003900000 */
[----:B------:R-:W3:Y:S02]  /*97c0*/  @!P1 SYNCS.PHASECHK.TRANS64 P1, [R0+URZ+0x40], R3 ;  /* 0x00004003000095a7 */ /* 0x000ee400080210ff */
[----:B---3--:R-:W-:Y:S05]  /*97d0*/  @!P1 BRA `(.L_x_94) ;  /* 0xfffffffc00ec9947 */ /* 0x008fea000383ffff */
[----:B------:R-:W-:Y:S05]  /*97e0*/  BRA `(.L_x_93) ;  /* 0xffffffc000687947 */ /* 0x000fea000383ffff */
.L_x_96:
[----:B-1----:R1:W2:Y:S02]  /*97f0*/  SYNCS.PHASECHK.TRANS64.TRYWAIT P0, [R64+URZ+0xb0], R2 ;  /* 0x0000b002400075a7 */ /* 0x0022a400080011ff */
[----:B--2---:R-:W-:Y:S05]  /*9800*/  @!P0 NANOSLEEP.SYNCS 0x989680 ;  /* 0x009896800000895d */ /* 0x004fea0003900000 */
[----:B------:R-:W2:Y:S02]  /*9810*/  @!P0 SYNCS.PHASECHK.TRANS64 P0, [R64+URZ+0xb0], R2 ;  /* 0x0000b002400085a7 */ /* 0x000ea400080010ff */
[----:B--2---:R-:W-:Y:S05]  /*9820*/  @!P0 BRA `(.L_x_96) ;  /* 0xfffffffc00f08947 */ /* 0x004fea000383ffff */
[----:B------:R-:W-:Y:S05]  /*9830*/  BRA `(.L_x_95) ;  /* 0xffffffc000947947 */ /* 0x000fea000383ffff */
.L_x_105:
[----:B--2---:R2:W3:Y:S02]  /*9840*/  SYNCS.PHASECHK.TRANS64.TRYWAIT P0, [R2+URZ+0x40], R0 ;  /* 0x00004000020075a7 */ /* 0x0044e400080011ff */
[----:B---3--:R-:W-:Y:S05]  /*9850*/  @!P0 NANOSLEEP.SYNCS 0x989680 ;  /* 0x009896800000895d */ /* 0x008fea0003900000 */
[----:B------:R-:W3:Y:S02]  /*9860*/  @!P0 SYNCS.PHASECHK.TRANS64 P0, [R2+URZ+0x40], R0 ;  /* 0x00004000020085a7 */ /* 0x000ee400080010ff */
[----:B---3--:R-:W-:Y:S05]  /*9870*/  @!P0 BRA `(.L_x_105) ;  /* 0xfffffffc00f08947 */ /* 0x008fea000383ffff */
[----:B------:R-:W-:Y:S05]  /*9880*/  BRA `(.L_x_104) ;  /* 0xffffffcc00787947 */ /* 0x000fea000383ffff */
.L_x_113:
[----:B--2---:R2:W3:Y:S02]  /*9890*/  SYNCS.PHASECHK.TRANS64.TRYWAIT P0, [R0+URZ+0x40], R5 ;  /* 0x00004005000075a7 */ /* 0x0044e400080011ff */
[----:B---3--:R-:W-:Y:S05]  /*98a0*/  @!P0 NANOSLEEP.SYNCS 0x989680 ;  /* 0x009896800000895d */ /* 0x008fea0003900000 */
[----:B------:R-:W3:Y:S02]  /*98b0*/  @!P0 SYNCS.PHASECHK.TRANS64 P0, [R0+URZ+0x40], R5 ;  /* 0x00004005000085a7 */ /* 0x000ee400080010ff */
[----:B---3--:R-:W-:Y:S05]  /*98c0*/  @!P0 BRA `(.L_x_113) ;  /* 0xfffffffc00f08947 */ /* 0x008fea000383ffff */
[----:B------:R-:W-:Y:S05]  /*98d0*/  BRA `(.L_x_112) ;  /* 0xffffffd8007c7947 */ /* 0x000fea000383ffff */
.L_x_121:
[----:B--2---:R2:W3:Y:S02]  /*98e0*/  SYNCS.PHASECHK.TRANS64.TRYWAIT P0, [R2+URZ+0x40], R0 ;  /* 0x00004000020075a7 */ /* 0x0044e400080011ff */
[----:B---3--:R-:W-:Y:S05]  /*98f0*/  @!P0 NANOSLEEP.SYNCS 0x989680 ;  /* 0x009896800000895d */ /* 0x008fea0003900000 */
[----:B------:R-:W3:Y:S02]  /*9900*/  @!P0 SYNCS.PHASECHK.TRANS64 P0, [R2+URZ+0x40], R0 ;  /* 0x00004000020085a7 */ /* 0x000ee400080010ff */
[----:B---3--:R-:W-:Y:S05]  /*9910*/  @!P0 BRA `(.L_x_121) ;  /* 0xfffffffc00f08947 */ /* 0x008fea000383ffff */
[----:B------:R-:W-:Y:S05]  /*9920*/  BRA `(.L_x_120) ;  /* 0xffffffe400807947 */ /* 0x000fea000383ffff */
        .weak           $__internal_0_$__cuda_sm10x_tcgen05_guardrail_trap_col_being_dealloced_not_returned_by_alloc
        .type           $__internal_0_$__cuda_sm10x_tcgen05_guardrail_trap_col_being_dealloced_not_returned_by_alloc,@function
        .size           $__internal_0_$__cuda_sm10x_tcgen05_guardrail_trap_col_being_dealloced_not_returned_by_alloc,($__internal_1_$__cuda_sm10x_tcgen05_guardrail_trap_phase_invalid_during_alloc - $__internal_0_$__cuda_sm10x_tcgen05_guardrail_trap_col_being_dealloced_not_returned_by_alloc)
$__internal_0_$__cuda_sm10x_tcgen05_guardrail_trap_col_being_dealloced_not_returned_by_alloc:
[----:B------:R-:W-:Y:S05]  /*9930*/  BPT.TRAP 0x1 ;  /* 0x000000040000795c */ /* 0x000fea0000300000 */
[----:B------:R-:W-:-:S04]  /*9940*/  HFMA2 R3, -RZ, RZ, 0, 0 ;  /* 0x00000000ff037431 */ /* 0x000fc800000001ff */
[----:B------:R-:W-:Y:S05]  /*9950*/  RET.REL.NODEC R2 `(_ZN7cutlass13device_kernelINS_4gemm6kernel13GemmUniversalIN4cute5tupleIJiiiiEEENS1_10collective13CollectiveMmaINS1_35MainloopSm100TmaUmmaWarpSpecializedILi4ELi2ELi4ENS5_IJNS4_1CILi1EEESB_SB_EEEEENS5_IJNSA_ILi64EEENSA_ILi256EEENSA_ILi32EEEEEENS_10bfloat16_tENS5_IJlSB_lEEESI_SJ_NS4_8TiledMMAINS4_8MMA_AtomIJNS4_20SM100_MMA_F16BF16_SSISI_SI_fLi64ELi256ELNS4_4UMMA5MajorE0ELSO_0ELNSN_7ScaleInE0ELSP_0EEEEEENS4_6LayoutISC_NS5_IJNSA_ILi0EEEST_ST_EEEEENS5_IJNS4_10UnderscoreESW_SW_EEEEENS4_13SM90_TMA_LOADENS4_14ComposedLayoutINS4_7SwizzleILi2ELi4ELi3EEENS4_18smem_ptr_flag_bitsILi16EEENSS_INS5_IJNSA_ILi8EEESG_EEENS5_IJSG_SB_EEEEEEEvNS4_8identityESZ_S19_vS1A_EENS_8epilogue10collective18CollectiveEpilogueINS1C_23Sm100TmaWarpSpecializedILi4ELi2ELi32ELb1ELb0EEEJSH_NS5_IJNSS_ISE_SB_EES1H_EEESI_SJ_SI_SJ_NS1C_6fusion15FusionCallbacksIS1G_NS1J_17LinearCombinationISI_fSI_fLNS_15FloatRoundStyleE2EEESH_S1I_JEEENS4_5SM1004TMEM4LOAD26SM100_TMEM_LOAD_16dp256b8xESZ_NS10_INS11_ILi3ELi4ELi3EEES14_NSS_INS5_IJS15_SE_EEENS5_IJSE_SB_EEEEEEENS4_17SM75_U32x4_LDSM_NENS4_14SM90_TMA_STOREES1X_NS4_17SM90_U32x4_STSM_NENS4_39AutoVectorizingCopyWithAssumedAlignmentILi128EEEEEEvvEEEEvNT_6ParamsE) ;  /* 0xffffff6402a87950 */ /* 0x000fea0003c3ffff */
        .weak           $__internal_1_$__cuda_sm10x_tcgen05_guardrail_trap_phase_invalid_during_alloc
        .type           $__internal_1_$__cuda_sm10x_tcgen05_guardrail_trap_phase_invalid_during_alloc,@function
        .size           $__internal_1_$__cuda_sm10x_tcgen05_guardrail_trap_phase_invalid_during_alloc,($__internal_2_$__cuda_sm10x_tcgen05_guardrail_trap_unallocated_columns_being_dealloced - $__internal_1_$__cuda_sm10x_tcgen05_guardrail_trap_phase_invalid_during_alloc)
$__internal_1_$__cuda_sm10x_tcgen05_guardrail_trap_phase_invalid_during_alloc:
[----:B------:R-:W-:Y:S05]  /*9960*/  BPT.TRAP 0x1 ;  /* 0x000000040000795c */ /* 0x000fea0000300000 */
[----:B------:R-:W-:-:S04]  /*9970*/  MOV R3, 0x0 ;  /* 0x0000000000037802 */ /* 0x000fc80000000f00 */
[----:B------:R-:W-:Y:S05]  /*9980*/  RET.REL.NODEC R2 `(_ZN7cutlass13device_kernelINS_4gemm6kernel13GemmUniversalIN4cute5tupleIJiiiiEEENS1_10collective13CollectiveMmaINS1_35MainloopSm100TmaUmmaWarpSpecializedILi4ELi2ELi4ENS5_IJNS4_1CILi1EEESB_SB_EEEEENS5_IJNSA_ILi64EEENSA_ILi256EEENSA_ILi32EEEEEENS_10bfloat16_tENS5_IJlSB_lEEESI_SJ_NS4_8TiledMMAINS4_8MMA_AtomIJNS4_20SM100_MMA_F16BF16_SSISI_SI_fLi64ELi256ELNS4_4UMMA5MajorE0ELSO_0ELNSN_7ScaleInE0ELSP_0EEEEEENS4_6LayoutISC_NS5_IJNSA_ILi0EEEST_ST_EEEEENS5_IJNS4_10UnderscoreESW_SW_EEEEENS4_13SM90_TMA_LOADENS4_14ComposedLayoutINS4_7SwizzleILi2ELi4ELi3EEENS4_18smem_ptr_flag_bitsILi16EEENSS_INS5_IJNSA_ILi8EEESG_EEENS5_IJSG_SB_EEEEEEEvNS4_8identityESZ_S19_vS1A_EENS_8epilogue10collective18CollectiveEpilogueINS1C_23Sm100TmaWarpSpecializedILi4ELi2ELi32ELb1ELb0EEEJSH_NS5_IJNSS_ISE_SB_EES1H_EEESI_SJ_SI_SJ_NS1C_6fusion15FusionCallbacksIS1G_NS1J_17LinearCombinationISI_fSI_fLNS_15FloatRoundStyleE2EEESH_S1I_JEEENS4_5SM1004TMEM4LOAD26SM100_TMEM_LOAD_16dp256b8xESZ_NS10_INS11_ILi3ELi4ELi3EEES14_NSS_INS5_IJS15_SE_EEENS5_IJSE_SB_EEEEEEENS4_17SM75_U32x4_LDSM_NENS4_14SM90_TMA_STOREES1X_NS4_17SM90_U32x4_STSM_NENS4_39AutoVectorizingCopyWithAssumedAlignmentILi128EEEEEEvvEEEEvNT_6ParamsE) ;  /* 0xffffff64029c7950 */ /* 0x000fea0003c3ffff */
        .weak           $__internal_2_$__cuda_sm10x_tcgen05_guardrail_trap_unallocated_columns_being_dealloced
        .type           $__internal_2_$__cuda_sm10x_tcgen05_guardrail_trap_unallocated_columns_being_dealloced,@function
        .size           $__internal_2_$__cuda_sm10x_tcgen05_guardrail_trap_unallocated_columns_being_dealloced,(.L_x_176 - $__internal_2_$__cuda_sm10x_tcgen05_guardrail_trap_unallocated_columns_being_dealloced)
$__internal_2_$__cuda_sm10x_tcgen05_guardrail_trap_unallocated_columns_being_dealloced:
[----:B------:R-:W-:Y:S05]  /*9990*/  BPT.TRAP 0x1 ;  /* 0x000000040000795c */ /* 0x000fea0000300000 */
[----:B------:R-:W-:-:S04]  /*99a0*/  HFMA2 R3, -RZ, RZ, 0, 0 ;  /* 0x00000000ff037431 */ /* 0x000fc800000001ff */
[----:B------:R-:W-:Y:S05]  /*99b0*/  RET.REL.NODEC R2 `(_ZN7cutlass13device_kernelINS_4gemm6kernel13GemmUniversalIN4cute5tupleIJiiiiEEENS1_10collective13CollectiveMmaINS1_35MainloopSm100TmaUmmaWarpSpecializedILi4ELi2ELi4ENS5_IJNS4_1CILi1EEESB_SB_EEEEENS5_IJNSA_ILi64EEENSA_ILi256EEENSA_ILi32EEEEEENS_10bfloat16_tENS5_IJlSB_lEEESI_SJ_NS4_8TiledMMAINS4_8MMA_AtomIJNS4_20SM100_MMA_F16BF16_SSISI_SI_fLi64ELi256ELNS4_4UMMA5MajorE0ELSO_0ELNSN_7ScaleInE0ELSP_0EEEEEENS4_6LayoutISC_NS5_IJNSA_ILi0EEEST_ST_EEEEENS5_IJNS4_10UnderscoreESW_SW_EEEEENS4_13SM90_TMA_LOADENS4_14ComposedLayoutINS4_7SwizzleILi2ELi4ELi3EEENS4_18smem_ptr_flag_bitsILi16EEENSS_INS5_IJNSA_ILi8EEESG_EEENS5_IJSG_SB_EEEEEEEvNS4_8identityESZ_S19_vS1A_EENS_8epilogue10collective18CollectiveEpilogueINS1C_23Sm100TmaWarpSpecializedILi4ELi2ELi32ELb1ELb0EEEJSH_NS5_IJNSS_ISE_SB_EES1H_EEESI_SJ_SI_SJ_NS1C_6fusion15FusionCallbacksIS1G_NS1J_17LinearCombinationISI_fSI_fLNS_15FloatRoundStyleE2EEESH_S1I_JEEENS4_5SM1004TMEM4LOAD26SM100_TMEM_LOAD_16dp256b8xESZ_NS10_INS11_ILi3ELi4ELi3EEES14_NSS_INS5_IJS15_SE_EEENS5_IJSE_SB_EEEEEEENS4_17SM75_U32x4_LDSM_NENS4_14SM90_TMA_STOREES1X_NS4_17SM90_U32x4_STSM_NENS4_39AutoVectorizingCopyWithAssumedAlignmentILi128EEEEEEvvEEEEvNT_6ParamsE) ;  /* 0xffffff6402907950 */ /* 0x000fea0003c3ffff */
.L_x_175:
[----:B------:R-:W-:-:S00]  /*99c0*/  BRA `(.L_x_175) ;  /* 0xfffffffc00fc7947 */ /* 0x000fc0000383ffff */
[----:B------:R-:W-:-:S00]  /*99d0*/  NOP ;  /* 0x0000000000007918 */ /* 0x000fc00000000000 */
        /* <DEDUP_REMOVED lines=10> */
.L_x_176:


//--------------------- .nv.global.init           --------------------------
	.section	.nv.global.init,"aw",@progbits
.nv.global.init:
	.type		$str$27,@object
	.size		$str$27,($str$28 - $str$27)
$str$27:
        /*0000*/ 	.byte	0x28, 0x61, 0x64, 0x64, 0x72, 0x65, 0x73, 0x73, 0x20, 0x26, 0x20, 0x6d, 0x61, 0x73, 0x6b, 0x29
        /*0010*/ 	.byte	0x20, 0x3d, 0x3d, 0x20, 0x30, 0x00
	.type		$str$28,@object
	.size		$str$28,($str$26 - $str$28)
$str$28:
        /*0016*/ 	.byte	0x2f, 0x74, 0x6d, 0x70, 0x2f, 0x63, 0x75, 0x74, 0x6c, 0x61, 0x73, 0x73, 0x5f, 0x73, 0x77, 0x65
        /*0026*/ 	.byte	0x65, 0x70, 0x5f, 0x73, 0x72, 0x63, 0x2f, 0x69, 0x6e, 0x63, 0x6c, 0x75, 0x64, 0x65, 0x2f, 0x63
        /*0036*/ 	.byte	0x75, 0x74, 0x65, 0x2f, 0x70, 0x6f, 0x69, 0x6e, 0x74, 0x65, 0x72, 0x5f, 0x66, 0x6c, 0x61, 0x67
        /*0046*/ 	.byte	0x67, 0x65, 0x64, 0x2e, 0x68, 0x70, 0x70, 0x00
	.type		$str$26,@object
	.size		$str$26,($str$25 - $str$26)
$str$26:
        /*004e*/ 	.byte	0x2f, 0x74, 0x6d, 0x70, 0x2f, 0x63, 0x75, 0x74, 0x6c, 0x61, 0x73, 0x73, 0x5f, 0x73, 0x77, 0x65
        /*005e*/ 	.byte	0x65, 0x70, 0x5f, 0x73, 0x72, 0x63, 0x2f, 0x69, 0x6e, 0x63, 0x6c, 0x75, 0x64, 0x65, 0x2f, 0x63
        /*006e*/ 	.byte	0x75, 0x74, 0x65, 0x2f, 0x61, 0x74, 0x6f, 0x6d, 0x2f, 0x63, 0x6f, 0x70, 0x79, 0x5f, 0x74, 0x72
        /*007e*/ 	.byte	0x61, 0x69, 0x74, 0x73, 0x5f, 0x73, 0x6d, 0x31, 0x30, 0x30, 0x2e, 0x68, 0x70, 0x70, 0x00
	.type		$str$25,@object
	.size		$str$25,(__unnamed_1 - $str$25)
$str$25:
        /*008d*/ 	.byte	0x28, 0x28, 0x75, 0x69, 0x6e, 0x74, 0x33, 0x32, 0x5f, 0x74, 0x28, 0x74, 0x68, 0x72, 0x65, 0x61
        /*009d*/ 	.byte	0x64, 0x49, 0x64, 0x78, 0x2e, 0x78, 0x29, 0x20, 0x2f, 0x20, 0x33, 0x32, 0x29, 0x20, 0x25, 0x20
        /*00ad*/ 	.byte	0x34, 0x29, 0x20, 0x3d, 0x3d, 0x20, 0x28, 0x28, 0x28, 0x74, 0x6d, 0x65, 0x6d, 0x5f, 0x61, 0x64
        /*00bd*/ 	.byte	0x64, 0x72, 0x20, 0x3e, 0x3e, 0x20, 0x31, 0x36, 0x29, 0x20, 0x2f, 0x20, 0x33, 0x32, 0x29, 0x20
        /*00cd*/ 	.byte	0x25, 0x20, 0x34, 0x29, 0x00
	.type		__unnamed_1,@object
	.size		__unnamed_1,(__unnamed_2 - __unnamed_1)
__unnamed_1:
        /*00d2*/ 	.byte	0x61, 0x75, 0x74, 0x6f, 0x20, 0x63, 0x75, 0x74, 0x65, 0x3a, 0x3a, 0x61, 0x73, 0x5f, 0x70, 0x6f
        /* <DEDUP_REMOVED lines=24> */
        /*0262*/ 	.byte	0x30, 0x39, 0x36, 0x3e, 0x3e, 0x3e, 0x3e, 0x5d, 0x00
	.type		__unnamed_2,@object
	.size		__unnamed_2,(.L_2 - __unnamed_2)
__unnamed_2:
        /* <DEDUP_REMOVED lines=46> */
        /*054b*/ 	.byte	0x75, 0x74, 0x65, 0x3a, 0x3a, 0x43, 0x3c, 0x30, 0x3e, 0x3e, 0x3e, 0x3e, 0x5d, 0x00
.L_2:


//--------------------- .nv.shared._ZN7cutlass13device_kernelINS_4gemm6kernel13GemmUniversalIN4cute5tupleIJiiiiEEENS1_10collective13CollectiveMmaINS1_35MainloopSm100TmaUmmaWarpSpecializedILi4ELi2ELi4ENS5_IJNS4_1CILi1EEESB_SB_EEEEENS5_IJNSA_ILi64EEENSA_ILi256EEENSA_ILi32EEEEEENS_10bfloat16_tENS5_IJlSB_lEEESI_SJ_NS4_8TiledMMAINS4_8MMA_AtomIJNS4_20SM100_MMA_F16BF16_SSISI_SI_fLi64ELi256ELNS4_4UMMA5MajorE0ELSO_0ELNSN_7ScaleInE0ELSP_0EEEEEENS4_6LayoutISC_NS5_IJNSA_ILi0EEEST_ST_EEEEENS5_IJNS4_10UnderscoreESW_SW_EEEEENS4_13SM90_TMA_LOADENS4_14ComposedLayoutINS4_7SwizzleILi2ELi4ELi3EEENS4_18smem_ptr_flag_bitsILi16EEENSS_INS5_IJNSA_ILi8EEESG_EEENS5_IJSG_SB_EEEEEEEvNS4_8identityESZ_S19_vS1A_EENS_8epilogue10collective18CollectiveEpilogueINS1C_23Sm100TmaWarpSpecializedILi4ELi2ELi32ELb1ELb0EEEJSH_NS5_IJNSS_ISE_SB_EES1H_EEESI_SJ_SI_SJ_NS1C_6fusion15FusionCallbacksIS1G_NS1J_17LinearCombinationISI_fSI_fLNS_15FloatRoundStyleE2EEESH_S1I_JEEENS4_5SM1004TMEM4LOAD26SM100_TMEM_LOAD_16dp256b8xESZ_NS10_INS11_ILi3ELi4ELi3EEES14_NSS_INS5_IJS15_SE_EEENS5_IJSE_SB_EEEEEEENS4_17SM75_U32x4_LDSM_NENS4_14SM90_TMA_STOREES1X_NS4_17SM90_U32x4_STSM_NENS4_39AutoVectorizingCopyWithAssumedAlignmentILi128EEEEEEvvEEEEvNT_6ParamsE --------------------------
	.section	.nv.shared._ZN7cutlass13device_kernelINS_4gemm6kernel13GemmUniversalIN4cute5tupleIJiiiiEEENS1_10collective13CollectiveMmaINS1_35MainloopSm100TmaUmmaWarpSpecializedILi4ELi2ELi4ENS5_IJNS4_1CILi1EEESB_SB_EEEEENS5_IJNSA_ILi64EEENSA_ILi256EEENSA_ILi32EEEEEENS_10bfloat16_tENS5_IJlSB_lEEESI_SJ_NS4_8TiledMMAINS4_8MMA_AtomIJNS4_20SM100_MMA_F16BF16_SSISI_SI_fLi64ELi256ELNS4_4UMMA5MajorE0ELSO_0ELNSN_7ScaleInE0ELSP_0EEEEEENS4_6LayoutISC_NS5_IJNSA_ILi0EEEST_ST_EEEEENS5_IJNS4_10UnderscoreESW_SW_EEEEENS4_13SM90_TMA_LOADENS4_14ComposedLayoutINS4_7SwizzleILi2ELi4ELi3EEENS4_18smem_ptr_flag_bitsILi16EEENSS_INS5_IJNSA_ILi8EEESG_EEENS5_IJSG_SB_EEEEEEEvNS4_8identityESZ_S19_vS1A_EENS_8epilogue10collective18CollectiveEpilogueINS1C_23Sm100TmaWarpSpecializedILi4ELi2ELi32ELb1ELb0EEEJSH_NS5_IJNSS_ISE_SB_EES1H_EEESI_SJ_SI_SJ_NS1C_6fusion15FusionCallbacksIS1G_NS1J_17LinearCombinationISI_fSI_fLNS_15FloatRoundStyleE2EEESH_S1I_JEEENS4_5SM1004TMEM4LOAD26SM100_TMEM_LOAD_16dp256b8xESZ_NS10_INS11_ILi3ELi4ELi3EEES14_NSS_INS5_IJS15_SE_EEENS5_IJSE_SB_EEEEEEENS4_17SM75_U32x4_LDSM_NENS4_14SM90_TMA_STOREES1X_NS4_17SM90_U32x4_STSM_NENS4_39AutoVectorizingCopyWithAssumedAlignmentILi128EEEEEEvvEEEEvNT_6ParamsE,"aw",@nobits
	.sectionflags	@""
	.align	16
	.zero		1024


//--------------------- .nv.shared.reserved.0     --------------------------
	.section	.nv.shared.reserved.0,"aw",@nobits
	.weak		__nv_reservedSMEM_offset_0_alias
	.size		__nv_reservedSMEM_offset_0_alias, 0, 64
	.other		__nv_reservedSMEM_offset_0_alias,@"STO_CUDA_RESERVED_SHARED STV_DEFAULT"
__nv_reservedSMEM_offset_0_alias:
	.zero		0
.nv.shared.reserved.0:
	.zero		64
	.weak		__nv_reservedSMEM_tcgen05_partition
	.type		__nv_reservedSMEM_tcgen05_partition,@object
	.size		__nv_reservedSMEM_tcgen05_partition,(.L_0 - __nv_reservedSMEM_tcgen05_partition)
__nv_reservedSMEM_tcgen05_partition:
	.zero		32
.L_0:


//--------------------- .nv.global                --------------------------
	.section	.nv.global,"aw",@nobits
.nv.global:
	.type		_ZN39_INTERNAL_b11049b9_4_k_cu_24a5757f_83714cute1_E,@object
	.size		_ZN39_INTERNAL_b11049b9_4_k_cu_24a5757f_83714cute1_E,(_ZN39_INTERNAL_b11049b9_4_k_cu_24a5757f_83714cuda3std3__45__cpo6cbeginE - _ZN39_INTERNAL_b11049b9_4_k_cu_24a5757f_83714cute1_E)
_ZN39_INTERNAL_b11049b9_4_k_cu_24a5757f_83714cute1_E:
	.zero		1
	.type		_ZN39_INTERNAL_b11049b9_4_k_cu_24a5757f_83714cuda3std3__45__cpo6cbeginE,@object
	.size		_ZN39_INTERNAL_b11049b9_4_k_cu_24a5757f_83714cuda3std3__45__cpo6cbeginE,(_ZN39_INTERNAL_b11049b9_4_k_cu_24a5757f_83714cuda3std3__48in_placeE - _ZN39_INTERNAL_b11049b9_4_k_cu_24a5757f_83714cuda3std3__45__cpo6cbeginE)
_ZN39_INTERNAL_b11049b9_4_k_cu_24a5757f_83714cuda3std3__45__cpo6cbeginE:
	.zero		1
	.type		_ZN39_INTERNAL_b11049b9_4_k_cu_24a5757f_83714cuda3std3__48in_placeE,@object
	.size		_ZN39_INTERNAL_b11049b9_4_k_cu_24a5757f_83714cuda3std3__48in_placeE,(_ZN39_INTERNAL_b11049b9_4_k_cu_24a5757f_83714cuda3std6ranges3__45__cpo9iter_moveE - _ZN39_INTERNAL_b11049b9_4_k_cu_24a5757f_83714cuda3std3__48in_placeE)
_ZN39_INTERNAL_b11049b9_4_k_cu_24a5757f_83714cuda3std3__48in_placeE:
	.zero		1
	.type		_ZN39_INTERNAL_b11049b9_4_k_cu_24a5757f_83714cuda3std6ranges3__45__cpo9iter_moveE,@object
	.size		_ZN39_INTERNAL_b11049b9_4_k_cu_24a5757f_83714cuda3std6ranges3__45__cpo9iter_moveE,(_ZN39_INTERNAL_b11049b9_4_k_cu_24a5757f_83714cuda3std3__45__cpo5beginE - _ZN39_INTERNAL_b11049b9_4_k_cu_24a5757f_83714cuda3std6ranges3__45__cpo9iter_moveE)
_ZN39_INTERNAL_b11049b9_4_k_cu_24a5757f_83714cuda3std6ranges3__45__cpo9iter_moveE:
	.zero		1
	.type		_ZN39_INTERNAL_b11049b9_4_k_cu_24a5757f_83714cuda3std3__45__cpo5beginE,@object
	.size		_ZN39_INTERNAL_b11049b9_4_k_cu_24a5757f_83714cuda3std3__45__cpo5beginE,(_ZN39_INTERNAL_b11049b9_4_k_cu_24a5757f_83714cuda3std3__441_GLOBAL__N__b11049b9_4_k_cu_24a5757f_83716ignoreE - _ZN39_INTERNAL_b11049b9_4_k_cu_24a5757f_83714cuda3std3__45__cpo5beginE)
_ZN39_INTERNAL_b11049b9_4_k_cu_24a5757f_83714cuda3std3__45__cpo5beginE:
	.zero		1
	.type		_ZN39_INTERNAL_b11049b9_4_k_cu_24a5757f_83714cuda3std3__441_GLOBAL__N__b11049b9_4_k_cu_24a5757f_83716ignoreE,@object
	.size		_ZN39_INTERNAL_b11049b9_4_k_cu_24a5757f_83714cuda3std3__441_GLOBAL__N__b11049b9_4_k_cu_24a5757f_83716ignoreE,(_ZN39_INTERNAL_b11049b9_4_k_cu_24a5757f_83714cute7productE - _ZN39_INTERNAL_b11049b9_4_k_cu_24a5757f_83714cuda3std3__441_GLOBAL__N__b11049b9_4_k_cu_24a5757f_83716ignoreE)
_ZN39_INTERNAL_b11049b9_4_k_cu_24a5757f_83714cuda3std3__441_GLOBAL__N__b11049b9_4_k_cu_24a5757f_83716ignoreE:
	.zero		1
	.type		_ZN39_INTERNAL_b11049b9_4_k_cu_24a5757f_83714cute7productE,@object
	.size		_ZN39_INTERNAL_b11049b9_4_k_cu_24a5757f_83714cute7productE,(_ZN39_INTERNAL_b11049b9_4_k_cu_24a5757f_83714cuda3std3__45__cpo3endE - _ZN39_INTERNAL_b11049b9_4_k_cu_24a5757f_83714cute7productE)
_ZN39_INTERNAL_b11049b9_4_k_cu_24a5757f_83714cute7productE:
	.zero		1
	.type		_ZN39_INTERNAL_b11049b9_4_k_cu_24a5757f_83714cuda3std3__45__cpo3endE,@object
	.size		_ZN39_INTERNAL_b11049b9_4_k_cu_24a5757f_83714cuda3std3__45__cpo3endE,(_ZN39_INTERNAL_b11049b9_4_k_cu_24a5757f_83714cuda3std3__419piecewise_constructE - _ZN39_INTERNAL_b11049b9_4_k_cu_24a5757f_83714cuda3std3__45__cpo3endE)
_ZN39_INTERNAL_b11049b9_4_k_cu_24a5757f_83714cuda3std3__45__cpo3endE:
	.zero		1
	.type		_ZN39_INTERNAL_b11049b9_4_k_cu_24a5757f_83714cuda3std3__419piecewise_constructE,@object
	.size		_ZN39_INTERNAL_b11049b9_4_k_cu_24a5757f_83714cuda3std3__419piecewise_constructE,(_ZN39_INTERNAL_b11049b9_4_k_cu_24a5757f_83714cuda3std3__45__cpo4cendE - _ZN39_INTERNAL_b11049b9_4_k_cu_24a5757f_83714cuda3std3__419piecewise_constructE)
_ZN39_INTERNAL_b11049b9_4_k_cu_24a5757f_83714cuda3std3__419piecewise_constructE:
	.zero		1
	.type		_ZN39_INTERNAL_b11049b9_4_k_cu_24a5757f_83714cuda3std3__45__cpo4cendE,@object
	.size		_ZN39_INTERNAL_b11049b9_4_k_cu_24a5757f_83714cuda3std3__45__cpo4cendE,(_ZN39_INTERNAL_b11049b9_4_k_cu_24a5757f_83714cuda3std6ranges3__45__cpo4swapE - _ZN39_INTERNAL_b11049b9_4_k_cu_24a5757f_83714cuda3std3__45__cpo4cendE)
_ZN39_INTERNAL_b11049b9_4_k_cu_24a5757f_83714cuda3std3__45__cpo4cendE:
	.zero		1
	.type		_ZN39_INTERNAL_b11049b9_4_k_cu_24a5757f_83714cuda3std6ranges3__45__cpo4swapE,@object
	.size		_ZN39_INTERNAL_b11049b9_4_k_cu_24a5757f_83714cuda3std6ranges3__45__cpo4swapE,(.L_10 - _ZN39_INTERNAL_b11049b9_4_k_cu_24a5757f_83714cuda3std6ranges3__45__cpo4swapE)
_ZN39_INTERNAL_b11049b9_4_k_cu_24a5757f_83714cuda3std6ranges3__45__cpo4swapE:
	.zero		1
.L_10:


//--------------------- .nv.constant0._ZN7cutlass13device_kernelINS_4gemm6kernel13GemmUniversalIN4cute5tupleIJiiiiEEENS1_10collective13CollectiveMmaINS1_35MainloopSm100TmaUmmaWarpSpecializedILi4ELi2ELi4ENS5_IJNS4_1CILi1EEESB_SB_EEEEENS5_IJNSA_ILi64EEENSA_ILi256EEENSA_ILi32EEEEEENS_10bfloat16_tENS5_IJlSB_lEEESI_SJ_NS4_8TiledMMAINS4_8MMA_AtomIJNS4_20SM100_MMA_F16BF16_SSISI_SI_fLi64ELi256ELNS4_4UMMA5MajorE0ELSO_0ELNSN_7ScaleInE0ELSP_0EEEEEENS4_6LayoutISC_NS5_IJNSA_ILi0EEEST_ST_EEEEENS5_IJNS4_10UnderscoreESW_SW_EEEEENS4_13SM90_TMA_LOADENS4_14ComposedLayoutINS4_7SwizzleILi2ELi4ELi3EEENS4_18smem_ptr_flag_bitsILi16EEENSS_INS5_IJNSA_ILi8EEESG_EEENS5_IJSG_SB_EEEEEEEvNS4_8identityESZ_S19_vS1A_EENS_8epilogue10collective18CollectiveEpilogueINS1C_23Sm100TmaWarpSpecializedILi4ELi2ELi32ELb1ELb0EEEJSH_NS5_IJNSS_ISE_SB_EES1H_EEESI_SJ_SI_SJ_NS1C_6fusion15FusionCallbacksIS1G_NS1J_17LinearCombinationISI_fSI_fLNS_15FloatRoundStyleE2EEESH_S1I_JEEENS4_5SM1004TMEM4LOAD26SM100_TMEM_LOAD_16dp256b8xESZ_NS10_INS11_ILi3ELi4ELi3EEES14_NSS_INS5_IJS15_SE_EEENS5_IJSE_SB_EEEEEEENS4_17SM75_U32x4_LDSM_NENS4_14SM90_TMA_STOREES1X_NS4_17SM90_U32x4_STSM_NENS4_39AutoVectorizingCopyWithAssumedAlignmentILi128EEEEEEvvEEEEvNT_6ParamsE --------------------------
	.section	.nv.constant0._ZN7cutlass13device_kernelINS_4gemm6kernel13GemmUniversalIN4cute5tupleIJiiiiEEENS1_10collective13CollectiveMmaINS1_35MainloopSm100TmaUmmaWarpSpecializedILi4ELi2ELi4ENS5_IJNS4_1CILi1EEESB_SB_EEEEENS5_IJNSA_ILi64EEENSA_ILi256EEENSA_ILi32EEEEEENS_10bfloat16_tENS5_IJlSB_lEEESI_SJ_NS4_8TiledMMAINS4_8MMA_AtomIJNS4_20SM100_MMA_F16BF16_SSISI_SI_fLi64ELi256ELNS4_4UMMA5MajorE0ELSO_0ELNSN_7ScaleInE0ELSP_0EEEEEENS4_6LayoutISC_NS5_IJNSA_ILi0EEEST_ST_EEEEENS5_IJNS4_10UnderscoreESW_SW_EEEEENS4_13SM90_TMA_LOADENS4_14ComposedLayoutINS4_7SwizzleILi2ELi4ELi3EEENS4_18smem_ptr_flag_bitsILi16EEENSS_INS5_IJNSA_ILi8EEESG_EEENS5_IJSG_SB_EEEEEEEvNS4_8identityESZ_S19_vS1A_EENS_8epilogue10collective18CollectiveEpilogueINS1C_23Sm100TmaWarpSpecializedILi4ELi2ELi32ELb1ELb0EEEJSH_NS5_IJNSS_ISE_SB_EES1H_EEESI_SJ_SI_SJ_NS1C_6fusion15FusionCallbacksIS1G_NS1J_17LinearCombinationISI_fSI_fLNS_15FloatRoundStyleE2EEESH_S1I_JEEENS4_5SM1004TMEM4LOAD26SM100_TMEM_LOAD_16dp256b8xESZ_NS10_INS11_ILi3ELi4ELi3EEES14_NSS_INS5_IJS15_SE_EEENS5_IJSE_SB_EEEEEEENS4_17SM75_U32x4_LDSM_NENS4_14SM90_TMA_STOREES1X_NS4_17SM90_U32x4_STSM_NENS4_39AutoVectorizingCopyWithAssumedAlignmentILi128EEEEEEvvEEEEvNT_6ParamsE,"a",@progbits
	.sectionflags	@""
	.align	4
.nv.constant0._ZN7cutlass13device_kernelINS_4gemm6kernel13GemmUniversalIN4cute5tupleIJiiiiEEENS1_10collective13CollectiveMmaINS1_35MainloopSm100TmaUmmaWarpSpecializedILi4ELi2ELi4ENS5_IJNS4_1CILi1EEESB_SB_EEEEENS5_IJNSA_ILi64EEENSA_ILi256EEENSA_ILi32EEEEEENS_10bfloat16_tENS5_IJlSB_lEEESI_SJ_NS4_8TiledMMAINS4_8MMA_AtomIJNS4_20SM100_MMA_F16BF16_SSISI_SI_fLi64ELi256ELNS4_4UMMA5MajorE0ELSO_0ELNSN_7ScaleInE0ELSP_0EEEEEENS4_6LayoutISC_NS5_IJNSA_ILi0EEEST_ST_EEEEENS5_IJNS4_10UnderscoreESW_SW_EEEEENS4_13SM90_TMA_LOADENS4_14ComposedLayoutINS4_7SwizzleILi2ELi4ELi3EEENS4_18smem_ptr_flag_bitsILi16EEENSS_INS5_IJNSA_ILi8EEESG_EEENS5_IJSG_SB_EEEEEEEvNS4_8identityESZ_S19_vS1A_EENS_8epilogue10collective18CollectiveEpilogueINS1C_23Sm100TmaWarpSpecializedILi4ELi2ELi32ELb1ELb0EEEJSH_NS5_IJNSS_ISE_SB_EES1H_EEESI_SJ_SI_SJ_NS1C_6fusion15FusionCallbacksIS1G_NS1J_17LinearCombinationISI_fSI_fLNS_15FloatRoundStyleE2EEESH_S1I_JEEENS4_5SM1004TMEM4LOAD26SM100_TMEM_LOAD_16dp256b8xESZ_NS10_INS11_ILi3ELi4ELi3EEES14_NSS_INS5_IJS15_SE_EEENS5_IJSE_SB_EEEEEEENS4_17SM75_U32x4_LDSM_NENS4_14SM90_TMA_STOREES1X_NS4_17SM90_U32x4_STSM_NENS4_39AutoVectorizingCopyWithAssumedAlignmentILi128EEEEEEvvEEEEvNT_6ParamsE:
	.zero		2944


//--------------------- SYMBOLS --------------------------

	.type		.nv.reservedSmem.offset0,@object
	.size		.nv.reservedSmem.offset0,0x4
	.type		.nv.reservedSmem.cap,@object
	.size		.nv.reservedSmem.cap,0x4
	.type		__assertfail,@function
